//
// Generated by NVIDIA NVVM Compiler
//
// Compiler Build ID: CL-36424714
// Cuda compilation tools, release 13.0, V13.0.88
// Based on NVVM 20.0.0
//

.version 9.0
.target sm_100
.address_size 64

	// .globl	_Z21init_random_generatorP17curandStateXORWOW
.global .align 4 .b8 precalc_xorwow_matrix[102400];
.global .align 4 .b8 precalc_xorwow_offset_matrix[102400];
.global .align 4 .b8 mrg32k3aM1[2304];
.global .align 4 .b8 mrg32k3aM2[2304];
.global .align 4 .b8 mrg32k3aM1SubSeq[2016];
.global .align 4 .b8 mrg32k3aM2SubSeq[2016];
.global .align 4 .b8 mrg32k3aM1Seq[2304];
.global .align 4 .b8 mrg32k3aM2Seq[2304];
.const .align 8 .b8 __cr_lgamma_table[72];
.extern .shared .align 16 .b8 tree_length_buffer[];
.extern .shared .align 16 .b8 shared_min_max[];
.extern .shared .align 16 .b8 shared_num_valid_feat_buffer[];

.visible .entry _Z21init_random_generatorP17curandStateXORWOW(
	.param .u64 .ptr .align 1 _Z21init_random_generatorP17curandStateXORWOW_param_0
)
{
	.reg .pred 	%p<24>;
	.reg .b32 	%r<406>;
	.reg .b64 	%rd<18>;

	ld.param.u64 	%rd8, [_Z21init_random_generatorP17curandStateXORWOW_param_0];
	cvta.to.global.u64 	%rd9, %rd8;
	mov.u32 	%r182, %ctaid.x;
	mov.u32 	%r183, %ntid.x;
	mov.u32 	%r184, %tid.x;
	mad.lo.s32 	%r185, %r182, %r183, %r184;
	cvt.s64.s32 	%rd17, %r185;
	mul.wide.s32 	%rd10, %r185, 48;
	add.s64 	%rd2, %rd9, %rd10;
	mov.b32 	%r186, -615985083;
	mov.b32 	%r187, -1377575096;
	st.global.v2.u32 	[%rd2], {%r187, %r186};
	mov.b32 	%r188, -123459836;
	mov.b32 	%r189, -965257515;
	st.global.v2.u32 	[%rd2+8], {%r189, %r188};
	mov.b32 	%r190, -733658551;
	mov.b32 	%r191, -589760388;
	st.global.v2.u32 	[%rd2+16], {%r191, %r190};
	setp.eq.s32 	%p1, %r185, 0;
	@%p1 bra 	$L__BB0_42;
	mov.b32 	%r312, 0;
	mov.u64 	%rd12, precalc_xorwow_matrix;
$L__BB0_2:
	and.b64  	%rd4, %rd17, 3;
	setp.eq.s64 	%p2, %rd4, 0;
	@%p2 bra 	$L__BB0_41;
	mul.wide.u32 	%rd11, %r312, 3200;
	add.s64 	%rd5, %rd12, %rd11;
	cvt.u32.u64 	%r2, %rd4;
	mov.b32 	%r313, 0;
$L__BB0_4:
	mov.b32 	%r326, 0;
	mov.u32 	%r327, %r326;
	mov.u32 	%r328, %r326;
	mov.u32 	%r329, %r326;
	mov.u32 	%r330, %r326;
	mov.u32 	%r319, %r326;
$L__BB0_5:
	mul.wide.u32 	%rd13, %r319, 4;
	add.s64 	%rd14, %rd2, %rd13;
	ld.global.u32 	%r10, [%rd14+4];
	shl.b32 	%r11, %r319, 5;
	mov.b32 	%r325, 0;
$L__BB0_6:
	.pragma "nounroll";
	shr.u32 	%r196, %r10, %r325;
	and.b32  	%r197, %r196, 1;
	setp.eq.b32 	%p3, %r197, 1;
	not.pred 	%p4, %p3;
	add.s32 	%r198, %r11, %r325;
	mul.lo.s32 	%r199, %r198, 5;
	mul.wide.u32 	%rd15, %r199, 4;
	add.s64 	%rd6, %rd5, %rd15;
	@%p4 bra 	$L__BB0_8;
	ld.global.u32 	%r200, [%rd6];
	xor.b32  	%r330, %r330, %r200;
	ld.global.u32 	%r201, [%rd6+4];
	xor.b32  	%r329, %r329, %r201;
	ld.global.u32 	%r202, [%rd6+8];
	xor.b32  	%r328, %r328, %r202;
	ld.global.u32 	%r203, [%rd6+12];
	xor.b32  	%r327, %r327, %r203;
	ld.global.u32 	%r204, [%rd6+16];
	xor.b32  	%r326, %r326, %r204;
$L__BB0_8:
	and.b32  	%r206, %r196, 2;
	setp.eq.s32 	%p5, %r206, 0;
	@%p5 bra 	$L__BB0_10;
	ld.global.u32 	%r207, [%rd6+20];
	xor.b32  	%r330, %r330, %r207;
	ld.global.u32 	%r208, [%rd6+24];
	xor.b32  	%r329, %r329, %r208;
	ld.global.u32 	%r209, [%rd6+28];
	xor.b32  	%r328, %r328, %r209;
	ld.global.u32 	%r210, [%rd6+32];
	xor.b32  	%r327, %r327, %r210;
	ld.global.u32 	%r211, [%rd6+36];
	xor.b32  	%r326, %r326, %r211;
$L__BB0_10:
	and.b32  	%r213, %r196, 4;
	setp.eq.s32 	%p6, %r213, 0;
	@%p6 bra 	$L__BB0_12;
	ld.global.u32 	%r214, [%rd6+40];
	xor.b32  	%r330, %r330, %r214;
	ld.global.u32 	%r215, [%rd6+44];
	xor.b32  	%r329, %r329, %r215;
	ld.global.u32 	%r216, [%rd6+48];
	xor.b32  	%r328, %r328, %r216;
	ld.global.u32 	%r217, [%rd6+52];
	xor.b32  	%r327, %r327, %r217;
	ld.global.u32 	%r218, [%rd6+56];
	xor.b32  	%r326, %r326, %r218;
$L__BB0_12:
	and.b32  	%r220, %r196, 8;
	setp.eq.s32 	%p7, %r220, 0;
	@%p7 bra 	$L__BB0_14;
	ld.global.u32 	%r221, [%rd6+60];
	xor.b32  	%r330, %r330, %r221;
	ld.global.u32 	%r222, [%rd6+64];
	xor.b32  	%r329, %r329, %r222;
	ld.global.u32 	%r223, [%rd6+68];
	xor.b32  	%r328, %r328, %r223;
	ld.global.u32 	%r224, [%rd6+72];
	xor.b32  	%r327, %r327, %r224;
	ld.global.u32 	%r225, [%rd6+76];
	xor.b32  	%r326, %r326, %r225;
$L__BB0_14:
	and.b32  	%r227, %r196, 16;
	setp.eq.s32 	%p8, %r227, 0;
	@%p8 bra 	$L__BB0_16;
	ld.global.u32 	%r228, [%rd6+80];
	xor.b32  	%r330, %r330, %r228;
	ld.global.u32 	%r229, [%rd6+84];
	xor.b32  	%r329, %r329, %r229;
	ld.global.u32 	%r230, [%rd6+88];
	xor.b32  	%r328, %r328, %r230;
	ld.global.u32 	%r231, [%rd6+92];
	xor.b32  	%r327, %r327, %r231;
	ld.global.u32 	%r232, [%rd6+96];
	xor.b32  	%r326, %r326, %r232;
$L__BB0_16:
	and.b32  	%r234, %r196, 32;
	setp.eq.s32 	%p9, %r234, 0;
	@%p9 bra 	$L__BB0_18;
	ld.global.u32 	%r235, [%rd6+100];
	xor.b32  	%r330, %r330, %r235;
	ld.global.u32 	%r236, [%rd6+104];
	xor.b32  	%r329, %r329, %r236;
	ld.global.u32 	%r237, [%rd6+108];
	xor.b32  	%r328, %r328, %r237;
	ld.global.u32 	%r238, [%rd6+112];
	xor.b32  	%r327, %r327, %r238;
	ld.global.u32 	%r239, [%rd6+116];
	xor.b32  	%r326, %r326, %r239;
$L__BB0_18:
	and.b32  	%r241, %r196, 64;
	setp.eq.s32 	%p10, %r241, 0;
	@%p10 bra 	$L__BB0_20;
	ld.global.u32 	%r242, [%rd6+120];
	xor.b32  	%r330, %r330, %r242;
	ld.global.u32 	%r243, [%rd6+124];
	xor.b32  	%r329, %r329, %r243;
	ld.global.u32 	%r244, [%rd6+128];
	xor.b32  	%r328, %r328, %r244;
	ld.global.u32 	%r245, [%rd6+132];
	xor.b32  	%r327, %r327, %r245;
	ld.global.u32 	%r246, [%rd6+136];
	xor.b32  	%r326, %r326, %r246;
$L__BB0_20:
	and.b32  	%r248, %r196, 128;
	setp.eq.s32 	%p11, %r248, 0;
	@%p11 bra 	$L__BB0_22;
	ld.global.u32 	%r249, [%rd6+140];
	xor.b32  	%r330, %r330, %r249;
	ld.global.u32 	%r250, [%rd6+144];
	xor.b32  	%r329, %r329, %r250;
	ld.global.u32 	%r251, [%rd6+148];
	xor.b32  	%r328, %r328, %r251;
	ld.global.u32 	%r252, [%rd6+152];
	xor.b32  	%r327, %r327, %r252;
	ld.global.u32 	%r253, [%rd6+156];
	xor.b32  	%r326, %r326, %r253;
$L__BB0_22:
	and.b32  	%r255, %r196, 256;
	setp.eq.s32 	%p12, %r255, 0;
	@%p12 bra 	$L__BB0_24;
	ld.global.u32 	%r256, [%rd6+160];
	xor.b32  	%r330, %r330, %r256;
	ld.global.u32 	%r257, [%rd6+164];
	xor.b32  	%r329, %r329, %r257;
	ld.global.u32 	%r258, [%rd6+168];
	xor.b32  	%r328, %r328, %r258;
	ld.global.u32 	%r259, [%rd6+172];
	xor.b32  	%r327, %r327, %r259;
	ld.global.u32 	%r260, [%rd6+176];
	xor.b32  	%r326, %r326, %r260;
$L__BB0_24:
	and.b32  	%r262, %r196, 512;
	setp.eq.s32 	%p13, %r262, 0;
	@%p13 bra 	$L__BB0_26;
	ld.global.u32 	%r263, [%rd6+180];
	xor.b32  	%r330, %r330, %r263;
	ld.global.u32 	%r264, [%rd6+184];
	xor.b32  	%r329, %r329, %r264;
	ld.global.u32 	%r265, [%rd6+188];
	xor.b32  	%r328, %r328, %r265;
	ld.global.u32 	%r266, [%rd6+192];
	xor.b32  	%r327, %r327, %r266;
	ld.global.u32 	%r267, [%rd6+196];
	xor.b32  	%r326, %r326, %r267;
$L__BB0_26:
	and.b32  	%r269, %r196, 1024;
	setp.eq.s32 	%p14, %r269, 0;
	@%p14 bra 	$L__BB0_28;
	ld.global.u32 	%r270, [%rd6+200];
	xor.b32  	%r330, %r330, %r270;
	ld.global.u32 	%r271, [%rd6+204];
	xor.b32  	%r329, %r329, %r271;
	ld.global.u32 	%r272, [%rd6+208];
	xor.b32  	%r328, %r328, %r272;
	ld.global.u32 	%r273, [%rd6+212];
	xor.b32  	%r327, %r327, %r273;
	ld.global.u32 	%r274, [%rd6+216];
	xor.b32  	%r326, %r326, %r274;
$L__BB0_28:
	and.b32  	%r276, %r196, 2048;
	setp.eq.s32 	%p15, %r276, 0;
	@%p15 bra 	$L__BB0_30;
	ld.global.u32 	%r277, [%rd6+220];
	xor.b32  	%r330, %r330, %r277;
	ld.global.u32 	%r278, [%rd6+224];
	xor.b32  	%r329, %r329, %r278;
	ld.global.u32 	%r279, [%rd6+228];
	xor.b32  	%r328, %r328, %r279;
	ld.global.u32 	%r280, [%rd6+232];
	xor.b32  	%r327, %r327, %r280;
	ld.global.u32 	%r281, [%rd6+236];
	xor.b32  	%r326, %r326, %r281;
$L__BB0_30:
	and.b32  	%r283, %r196, 4096;
	setp.eq.s32 	%p16, %r283, 0;
	@%p16 bra 	$L__BB0_32;
	ld.global.u32 	%r284, [%rd6+240];
	xor.b32  	%r330, %r330, %r284;
	ld.global.u32 	%r285, [%rd6+244];
	xor.b32  	%r329, %r329, %r285;
	ld.global.u32 	%r286, [%rd6+248];
	xor.b32  	%r328, %r328, %r286;
	ld.global.u32 	%r287, [%rd6+252];
	xor.b32  	%r327, %r327, %r287;
	ld.global.u32 	%r288, [%rd6+256];
	xor.b32  	%r326, %r326, %r288;
$L__BB0_32:
	and.b32  	%r290, %r196, 8192;
	setp.eq.s32 	%p17, %r290, 0;
	@%p17 bra 	$L__BB0_34;
	ld.global.u32 	%r291, [%rd6+260];
	xor.b32  	%r330, %r330, %r291;
	ld.global.u32 	%r292, [%rd6+264];
	xor.b32  	%r329, %r329, %r292;
	ld.global.u32 	%r293, [%rd6+268];
	xor.b32  	%r328, %r328, %r293;
	ld.global.u32 	%r294, [%rd6+272];
	xor.b32  	%r327, %r327, %r294;
	ld.global.u32 	%r295, [%rd6+276];
	xor.b32  	%r326, %r326, %r295;
$L__BB0_34:
	and.b32  	%r297, %r196, 16384;
	setp.eq.s32 	%p18, %r297, 0;
	@%p18 bra 	$L__BB0_36;
	ld.global.u32 	%r298, [%rd6+280];
	xor.b32  	%r330, %r330, %r298;
	ld.global.u32 	%r299, [%rd6+284];
	xor.b32  	%r329, %r329, %r299;
	ld.global.u32 	%r300, [%rd6+288];
	xor.b32  	%r328, %r328, %r300;
	ld.global.u32 	%r301, [%rd6+292];
	xor.b32  	%r327, %r327, %r301;
	ld.global.u32 	%r302, [%rd6+296];
	xor.b32  	%r326, %r326, %r302;
$L__BB0_36:
	and.b32  	%r304, %r196, 32768;
	setp.eq.s32 	%p19, %r304, 0;
	@%p19 bra 	$L__BB0_38;
	ld.global.u32 	%r305, [%rd6+300];
	xor.b32  	%r330, %r330, %r305;
	ld.global.u32 	%r306, [%rd6+304];
	xor.b32  	%r329, %r329, %r306;
	ld.global.u32 	%r307, [%rd6+308];
	xor.b32  	%r328, %r328, %r307;
	ld.global.u32 	%r308, [%rd6+312];
	xor.b32  	%r327, %r327, %r308;
	ld.global.u32 	%r309, [%rd6+316];
	xor.b32  	%r326, %r326, %r309;
$L__BB0_38:
	add.s32 	%r325, %r325, 16;
	setp.ne.s32 	%p20, %r325, 32;
	@%p20 bra 	$L__BB0_6;
	mad.lo.s32 	%r310, %r319, -31, %r11;
	add.s32 	%r319, %r310, 1;
	setp.ne.s32 	%p21, %r319, 5;
	@%p21 bra 	$L__BB0_5;
	st.global.u32 	[%rd2+4], %r330;
	st.global.u32 	[%rd2+8], %r329;
	st.global.u32 	[%rd2+12], %r328;
	st.global.u32 	[%rd2+16], %r327;
	st.global.u32 	[%rd2+20], %r326;
	add.s32 	%r313, %r313, 1;
	setp.lt.u32 	%p22, %r313, %r2;
	@%p22 bra 	$L__BB0_4;
$L__BB0_41:
	shr.u64 	%rd7, %rd17, 2;
	add.s32 	%r312, %r312, 1;
	setp.gt.u64 	%p23, %rd17, 3;
	mov.u64 	%rd17, %rd7;
	@%p23 bra 	$L__BB0_2;
$L__BB0_42:
	mov.b32 	%r311, 0;
	st.global.v2.u32 	[%rd2+24], {%r311, %r311};
	st.global.u32 	[%rd2+32], %r311;
	mov.b64 	%rd16, 0;
	st.global.u64 	[%rd2+40], %rd16;
	ret;

}
	// .globl	_Z19get_max_tree_lengthPiiS_
.visible .entry _Z19get_max_tree_lengthPiiS_(
	.param .u64 .ptr .align 1 _Z19get_max_tree_lengthPiiS__param_0,
	.param .u32 _Z19get_max_tree_lengthPiiS__param_1,
	.param .u64 .ptr .align 1 _Z19get_max_tree_lengthPiiS__param_2
)
{
	.reg .pred 	%p<7>;
	.reg .b32 	%r<19>;
	.reg .b64 	%rd<7>;

	ld.param.u64 	%rd1, [_Z19get_max_tree_lengthPiiS__param_0];
	ld.param.u32 	%r10, [_Z19get_max_tree_lengthPiiS__param_1];
	ld.param.u64 	%rd2, [_Z19get_max_tree_lengthPiiS__param_2];
	mov.u32 	%r1, %tid.x;
	setp.ge.u32 	%p1, %r1, %r10;
	mov.b32 	%r17, -1;
	@%p1 bra 	$L__BB1_2;
	cvta.to.global.u64 	%rd3, %rd1;
	mul.wide.u32 	%rd4, %r1, 4;
	add.s64 	%rd5, %rd3, %rd4;
	ld.global.u32 	%r17, [%rd5];
$L__BB1_2:
	shl.b32 	%r11, %r1, 2;
	mov.u32 	%r12, tree_length_buffer;
	add.s32 	%r4, %r12, %r11;
	st.shared.u32 	[%r4], %r17;
	mov.u32 	%r18, %ntid.x;
	setp.lt.u32 	%p2, %r18, 2;
	@%p2 bra 	$L__BB1_7;
$L__BB1_3:
	mov.u32 	%r6, %r18;
	shr.u32 	%r18, %r6, 1;
	bar.sync 	0;
	setp.ge.u32 	%p3, %r1, %r18;
	@%p3 bra 	$L__BB1_6;
	shl.b32 	%r13, %r18, 2;
	add.s32 	%r14, %r4, %r13;
	ld.shared.u32 	%r8, [%r14];
	ld.shared.u32 	%r15, [%r4];
	setp.le.s32 	%p4, %r8, %r15;
	@%p4 bra 	$L__BB1_6;
	st.shared.u32 	[%r4], %r8;
$L__BB1_6:
	setp.gt.u32 	%p5, %r6, 3;
	@%p5 bra 	$L__BB1_3;
$L__BB1_7:
	setp.ne.s32 	%p6, %r1, 0;
	@%p6 bra 	$L__BB1_9;
	ld.shared.u32 	%r16, [tree_length_buffer];
	cvta.to.global.u64 	%rd6, %rd2;
	st.global.u32 	[%rd6], %r16;
$L__BB1_9:
	ret;

}
	// .globl	_Z23kernel_initialize_treesPfPi
.visible .entry _Z23kernel_initialize_treesPfPi(
	.param .u64 .ptr .align 1 _Z23kernel_initialize_treesPfPi_param_0,
	.param .u64 .ptr .align 1 _Z23kernel_initialize_treesPfPi_param_1
)
{
	.reg .b32 	%r<9>;
	.reg .b64 	%rd<11>;

	ld.param.u64 	%rd1, [_Z23kernel_initialize_treesPfPi_param_0];
	ld.param.u64 	%rd2, [_Z23kernel_initialize_treesPfPi_param_1];
	cvta.to.global.u64 	%rd3, %rd2;
	cvta.to.global.u64 	%rd4, %rd1;
	mov.u32 	%r1, %tid.x;
	mov.u32 	%r2, %ctaid.x;
	mul.lo.s32 	%r3, %r1, %r2;
	mul.lo.s32 	%r4, %r3, 6;
	add.s32 	%r5, %r4, 2;
	mul.wide.u32 	%rd5, %r5, 4;
	add.s64 	%rd6, %rd4, %rd5;
	mov.b32 	%r6, 0;
	st.global.u32 	[%rd6], %r6;
	st.global.u32 	[%rd6+4], %r6;
	add.s32 	%r7, %r4, 5;
	mul.wide.u32 	%rd7, %r7, 4;
	add.s64 	%rd8, %rd4, %rd7;
	st.global.u32 	[%rd8], %r6;
	mul.wide.u32 	%rd9, %r1, 4;
	add.s64 	%rd10, %rd3, %rd9;
	mov.b32 	%r8, 1;
	st.global.u32 	[%rd10], %r8;
	ret;

}
	// .globl	_Z27kernel_initialize_batch_posPiii
.visible .entry _Z27kernel_initialize_batch_posPiii(
	.param .u64 .ptr .align 1 _Z27kernel_initialize_batch_posPiii_param_0,
	.param .u32 _Z27kernel_initialize_batch_posPiii_param_1,
	.param .u32 _Z27kernel_initialize_batch_posPiii_param_2
)
{
	.reg .pred 	%p<3>;
	.reg .b32 	%r<11>;
	.reg .b64 	%rd<5>;

	ld.param.u64 	%rd2, [_Z27kernel_initialize_batch_posPiii_param_0];
	ld.param.u32 	%r6, [_Z27kernel_initialize_batch_posPiii_param_1];
	mov.u32 	%r10, %tid.x;
	setp.ge.s32 	%p1, %r10, %r6;
	@%p1 bra 	$L__BB3_3;
	mov.u32 	%r7, %ctaid.x;
	mul.lo.s32 	%r2, %r6, %r7;
	mov.u32 	%r3, %ntid.x;
	cvta.to.global.u64 	%rd1, %rd2;
$L__BB3_2:
	add.s32 	%r8, %r10, %r2;
	mul.wide.u32 	%rd3, %r8, 4;
	add.s64 	%rd4, %rd1, %rd3;
	mov.b32 	%r9, 0;
	st.global.u32 	[%rd4], %r9;
	add.s32 	%r10, %r10, %r3;
	setp.lt.s32 	%p2, %r10, %r6;
	@%p2 bra 	$L__BB3_2;
$L__BB3_3:
	ret;

}
	// .globl	_Z21kernel_traverse_treesPfS_iiPi
.visible .entry _Z21kernel_traverse_treesPfS_iiPi(
	.param .u64 .ptr .align 1 _Z21kernel_traverse_treesPfS_iiPi_param_0,
	.param .u64 .ptr .align 1 _Z21kernel_traverse_treesPfS_iiPi_param_1,
	.param .u32 _Z21kernel_traverse_treesPfS_iiPi_param_2,
	.param .u32 _Z21kernel_traverse_treesPfS_iiPi_param_3,
	.param .u64 .ptr .align 1 _Z21kernel_traverse_treesPfS_iiPi_param_4
)
{
	.reg .pred 	%p<4>;
	.reg .b32 	%r<21>;
	.reg .b32 	%f<5>;
	.reg .b64 	%rd<15>;

	ld.param.u64 	%rd3, [_Z21kernel_traverse_treesPfS_iiPi_param_0];
	ld.param.u64 	%rd4, [_Z21kernel_traverse_treesPfS_iiPi_param_1];
	ld.param.u32 	%r8, [_Z21kernel_traverse_treesPfS_iiPi_param_2];
	ld.param.u32 	%r7, [_Z21kernel_traverse_treesPfS_iiPi_param_3];
	ld.param.u64 	%rd5, [_Z21kernel_traverse_treesPfS_iiPi_param_4];
	mov.u32 	%r9, %tid.x;
	mov.u32 	%r10, %ctaid.x;
	mov.u32 	%r11, %ntid.x;
	mad.lo.s32 	%r1, %r10, %r11, %r9;
	mul.lo.s32 	%r12, %r7, %r8;
	setp.ge.s32 	%p1, %r1, %r12;
	@%p1 bra 	$L__BB4_4;
	div.s32 	%r2, %r1, %r7;
	mul.lo.s32 	%r14, %r2, %r7;
	sub.s32 	%r15, %r1, %r14;
	shl.b32 	%r3, %r2, 2;
	mul.lo.s32 	%r4, %r15, %r7;
	cvta.to.global.u64 	%rd1, %rd3;
	cvta.to.global.u64 	%rd2, %rd4;
	mov.b32 	%r20, 0;
$L__BB4_2:
	mov.u32 	%r5, %r20;
	add.s32 	%r16, %r5, %r4;
	mul.lo.s32 	%r17, %r16, 6;
	mul.wide.s32 	%rd6, %r17, 4;
	add.s64 	%rd7, %rd1, %rd6;
	ld.global.f32 	%f1, [%rd7];
	cvt.rzi.s32.f32 	%r18, %f1;
	add.s32 	%r19, %r3, %r18;
	mul.wide.s32 	%rd8, %r19, 4;
	add.s64 	%rd9, %rd2, %rd8;
	ld.global.f32 	%f2, [%rd9];
	ld.global.f32 	%f3, [%rd7+4];
	setp.lt.f32 	%p2, %f2, %f3;
	selp.b64 	%rd10, 8, 12, %p2;
	add.s64 	%rd11, %rd7, %rd10;
	ld.global.f32 	%f4, [%rd11];
	cvt.rzi.s32.f32 	%r20, %f4;
	setp.ne.s32 	%p3, %r20, %r5;
	@%p3 bra 	$L__BB4_2;
	cvta.to.global.u64 	%rd12, %rd5;
	mul.wide.s32 	%rd13, %r2, 4;
	add.s64 	%rd14, %rd12, %rd13;
	st.global.u32 	[%rd14], %r5;
$L__BB4_4:
	ret;

}
	// .globl	_Z20kernel_advance_treesPfS_iiPi
.visible .entry _Z20kernel_advance_treesPfS_iiPi(
	.param .u64 .ptr .align 1 _Z20kernel_advance_treesPfS_iiPi_param_0,
	.param .u64 .ptr .align 1 _Z20kernel_advance_treesPfS_iiPi_param_1,
	.param .u32 _Z20kernel_advance_treesPfS_iiPi_param_2,
	.param .u32 _Z20kernel_advance_treesPfS_iiPi_param_3,
	.param .u64 .ptr .align 1 _Z20kernel_advance_treesPfS_iiPi_param_4
)
{
	.reg .pred 	%p<4>;
	.reg .b32 	%r<19>;
	.reg .b32 	%f<5>;
	.reg .b64 	%rd<15>;

	ld.param.u64 	%rd4, [_Z20kernel_advance_treesPfS_iiPi_param_0];
	ld.param.u64 	%rd5, [_Z20kernel_advance_treesPfS_iiPi_param_1];
	ld.param.u32 	%r6, [_Z20kernel_advance_treesPfS_iiPi_param_2];
	ld.param.u32 	%r7, [_Z20kernel_advance_treesPfS_iiPi_param_3];
	ld.param.u64 	%rd6, [_Z20kernel_advance_treesPfS_iiPi_param_4];
	mov.u32 	%r18, %tid.x;
	setp.ge.s32 	%p1, %r18, %r6;
	@%p1 bra 	$L__BB5_3;
	cvta.to.global.u64 	%rd1, %rd4;
	mov.u32 	%r8, %ctaid.x;
	mul.lo.s32 	%r2, %r7, %r8;
	mov.u32 	%r3, %ntid.x;
	cvta.to.global.u64 	%rd2, %rd6;
	cvta.to.global.u64 	%rd3, %rd5;
$L__BB5_2:
	mul.wide.s32 	%rd7, %r18, 4;
	add.s64 	%rd8, %rd2, %rd7;
	ld.global.u32 	%r9, [%rd8];
	shl.b32 	%r10, %r18, 2;
	add.s32 	%r11, %r9, %r2;
	mul.lo.s32 	%r12, %r11, 6;
	mul.wide.u32 	%rd9, %r12, 4;
	add.s64 	%rd10, %rd1, %rd9;
	ld.global.f32 	%f1, [%rd10];
	cvt.rzi.s32.f32 	%r13, %f1;
	add.s32 	%r14, %r10, %r13;
	mul.wide.s32 	%rd11, %r14, 4;
	add.s64 	%rd12, %rd3, %rd11;
	ld.global.f32 	%f2, [%rd12];
	ld.global.f32 	%f3, [%rd10+4];
	setp.lt.f32 	%p2, %f2, %f3;
	selp.b32 	%r15, 2, 3, %p2;
	add.s32 	%r16, %r15, %r12;
	mul.wide.u32 	%rd13, %r16, 4;
	add.s64 	%rd14, %rd1, %rd13;
	ld.global.f32 	%f4, [%rd14];
	cvt.rzi.s32.f32 	%r17, %f4;
	st.global.u32 	[%rd8], %r17;
	add.s32 	%r18, %r18, %r3;
	setp.lt.s32 	%p3, %r18, %r6;
	@%p3 bra 	$L__BB5_2;
$L__BB5_3:
	ret;

}
	// .globl	_Z22kernel_collect_min_maxPfPiiiiS_
.visible .entry _Z22kernel_collect_min_maxPfPiiiiS_(
	.param .u64 .ptr .align 1 _Z22kernel_collect_min_maxPfPiiiiS__param_0,
	.param .u64 .ptr .align 1 _Z22kernel_collect_min_maxPfPiiiiS__param_1,
	.param .u32 _Z22kernel_collect_min_maxPfPiiiiS__param_2,
	.param .u32 _Z22kernel_collect_min_maxPfPiiiiS__param_3,
	.param .u32 _Z22kernel_collect_min_maxPfPiiiiS__param_4,
	.param .u64 .ptr .align 1 _Z22kernel_collect_min_maxPfPiiiiS__param_5
)
{
	.reg .pred 	%p<12>;
	.reg .b32 	%r<31>;
	.reg .b32 	%f<26>;
	.reg .b64 	%rd<13>;

	ld.param.u64 	%rd3, [_Z22kernel_collect_min_maxPfPiiiiS__param_0];
	ld.param.u64 	%rd4, [_Z22kernel_collect_min_maxPfPiiiiS__param_1];
	ld.param.u32 	%r12, [_Z22kernel_collect_min_maxPfPiiiiS__param_2];
	ld.param.u32 	%r13, [_Z22kernel_collect_min_maxPfPiiiiS__param_3];
	ld.param.u32 	%r14, [_Z22kernel_collect_min_maxPfPiiiiS__param_4];
	ld.param.u64 	%rd5, [_Z22kernel_collect_min_maxPfPiiiiS__param_5];
	mov.u32 	%r1, %tid.x;
	setp.ge.s32 	%p1, %r1, %r14;
	mov.f32 	%f23, 0fFF7FFFFF;
	mov.f32 	%f22, 0f7F7FFFFF;
	@%p1 bra 	$L__BB6_5;
	mov.u32 	%r15, %ctaid.x;
	mul.lo.s32 	%r2, %r14, %r15;
	mov.u32 	%r3, %ctaid.y;
	mov.u32 	%r4, %ntid.x;
	cvta.to.global.u64 	%rd1, %rd4;
	cvta.to.global.u64 	%rd2, %rd3;
	mov.f32 	%f22, 0f7F7FFFFF;
	mov.f32 	%f23, 0fFF7FFFFF;
	mov.u32 	%r29, %r1;
$L__BB6_2:
	add.s32 	%r16, %r29, %r2;
	mul.wide.u32 	%rd6, %r16, 4;
	add.s64 	%rd7, %rd1, %rd6;
	ld.global.u32 	%r17, [%rd7];
	setp.ne.s32 	%p2, %r17, %r12;
	@%p2 bra 	$L__BB6_4;
	shl.b32 	%r18, %r29, 2;
	add.s32 	%r19, %r18, %r3;
	mul.wide.u32 	%rd8, %r19, 4;
	add.s64 	%rd9, %rd2, %rd8;
	ld.global.f32 	%f15, [%rd9];
	setp.lt.f32 	%p3, %f15, %f22;
	selp.f32 	%f22, %f15, %f22, %p3;
	setp.gt.f32 	%p4, %f15, %f23;
	selp.f32 	%f23, %f15, %f23, %p4;
$L__BB6_4:
	add.s32 	%r29, %r29, %r4;
	setp.lt.s32 	%p5, %r29, %r14;
	@%p5 bra 	$L__BB6_2;
$L__BB6_5:
	shl.b32 	%r20, %r1, 3;
	mov.u32 	%r21, shared_min_max;
	add.s32 	%r7, %r21, %r20;
	st.shared.v2.f32 	[%r7], {%f22, %f23};
	mov.u32 	%r30, %ntid.x;
	setp.lt.u32 	%p6, %r30, 2;
	@%p6 bra 	$L__BB6_12;
$L__BB6_6:
	mov.u32 	%r9, %r30;
	shr.u32 	%r30, %r9, 1;
	bar.sync 	0;
	setp.ge.u32 	%p7, %r1, %r30;
	@%p7 bra 	$L__BB6_11;
	shl.b32 	%r22, %r30, 3;
	add.s32 	%r11, %r7, %r22;
	ld.shared.f32 	%f9, [%r11];
	ld.shared.f32 	%f16, [%r7];
	setp.geu.f32 	%p8, %f9, %f16;
	@%p8 bra 	$L__BB6_9;
	st.shared.f32 	[%r7], %f9;
$L__BB6_9:
	ld.shared.f32 	%f10, [%r11+4];
	ld.shared.f32 	%f17, [%r7+4];
	setp.leu.f32 	%p9, %f10, %f17;
	@%p9 bra 	$L__BB6_11;
	st.shared.f32 	[%r7+4], %f10;
$L__BB6_11:
	setp.gt.u32 	%p10, %r9, 3;
	@%p10 bra 	$L__BB6_6;
$L__BB6_12:
	setp.ne.s32 	%p11, %r1, 0;
	@%p11 bra 	$L__BB6_14;
	ld.shared.v2.f32 	{%f18, %f19}, [shared_min_max];
	mov.u32 	%r23, %ctaid.x;
	mul.lo.s32 	%r24, %r23, %r13;
	shl.b32 	%r25, %r24, 1;
	mov.u32 	%r26, %ctaid.y;
	shl.b32 	%r27, %r26, 1;
	add.s32 	%r28, %r25, %r27;
	cvta.to.global.u64 	%rd10, %rd5;
	mul.wide.u32 	%rd11, %r28, 4;
	add.s64 	%rd12, %rd10, %rd11;
	st.global.f32 	[%rd12], %f18;
	st.global.f32 	[%rd12+4], %f19;
$L__BB6_14:
	ret;

}
	// .globl	_Z29kernel_collect_num_valid_featPiPfi
.visible .entry _Z29kernel_collect_num_valid_featPiPfi(
	.param .u64 .ptr .align 1 _Z29kernel_collect_num_valid_featPiPfi_param_0,
	.param .u64 .ptr .align 1 _Z29kernel_collect_num_valid_featPiPfi_param_1,
	.param .u32 _Z29kernel_collect_num_valid_featPiPfi_param_2
)
{
	.reg .pred 	%p<8>;
	.reg .b32 	%r<38>;
	.reg .b32 	%f<3>;
	.reg .b64 	%rd<9>;

	ld.param.u64 	%rd2, [_Z29kernel_collect_num_valid_featPiPfi_param_0];
	ld.param.u64 	%rd3, [_Z29kernel_collect_num_valid_featPiPfi_param_1];
	ld.param.u32 	%r16, [_Z29kernel_collect_num_valid_featPiPfi_param_2];
	mov.u32 	%r1, %tid.x;
	setp.gt.u32 	%p1, %r1, 3;
	mov.b32 	%r36, 0;
	@%p1 bra 	$L__BB7_3;
	mov.u32 	%r19, %ctaid.x;
	mul.lo.s32 	%r20, %r19, %r16;
	shl.b32 	%r21, %r20, 1;
	mov.u32 	%r2, %ntid.x;
	shl.b32 	%r22, %r1, 1;
	add.s32 	%r33, %r21, %r22;
	shl.b32 	%r4, %r2, 1;
	cvta.to.global.u64 	%rd1, %rd3;
	mov.b32 	%r36, 0;
	mov.u32 	%r34, %r1;
$L__BB7_2:
	mul.wide.u32 	%rd4, %r33, 4;
	add.s64 	%rd5, %rd1, %rd4;
	ld.global.f32 	%f1, [%rd5];
	ld.global.f32 	%f2, [%rd5+4];
	setp.neu.f32 	%p2, %f1, %f2;
	selp.u32 	%r23, 1, 0, %p2;
	add.s32 	%r36, %r36, %r23;
	add.s32 	%r34, %r34, %r2;
	add.s32 	%r33, %r33, %r4;
	setp.lt.u32 	%p3, %r34, 4;
	@%p3 bra 	$L__BB7_2;
$L__BB7_3:
	shl.b32 	%r24, %r1, 2;
	mov.u32 	%r25, shared_num_valid_feat_buffer;
	add.s32 	%r12, %r25, %r24;
	st.shared.u32 	[%r12], %r36;
	mov.u32 	%r37, %ntid.x;
	setp.lt.u32 	%p4, %r37, 2;
	@%p4 bra 	$L__BB7_7;
$L__BB7_4:
	shr.u32 	%r15, %r37, 1;
	bar.sync 	0;
	setp.ge.u32 	%p5, %r1, %r15;
	@%p5 bra 	$L__BB7_6;
	shl.b32 	%r26, %r15, 2;
	add.s32 	%r27, %r12, %r26;
	ld.shared.u32 	%r28, [%r27];
	ld.shared.u32 	%r29, [%r12];
	add.s32 	%r30, %r29, %r28;
	st.shared.u32 	[%r12], %r30;
$L__BB7_6:
	setp.gt.u32 	%p6, %r37, 3;
	mov.u32 	%r37, %r15;
	@%p6 bra 	$L__BB7_4;
$L__BB7_7:
	setp.ne.s32 	%p7, %r1, 0;
	@%p7 bra 	$L__BB7_9;
	ld.shared.u32 	%r31, [shared_num_valid_feat_buffer];
	mov.u32 	%r32, %ctaid.x;
	cvta.to.global.u64 	%rd6, %rd2;
	mul.wide.u32 	%rd7, %r32, 4;
	add.s64 	%rd8, %rd6, %rd7;
	st.global.u32 	[%rd8], %r31;
$L__BB7_9:
	ret;

}


// ===== COMPILED SASS (sm_100) =====

	.target	sm_100

	.elftype	@"ET_EXEC"


//--------------------- .note.nv.tkinfo           --------------------------
	.section	.note.nv.tkinfo,"",@"SHT_NOTE"
	.sectionflags	@"SHF_NOTE_NV_TKINFO"
	.tkinfo
        /*0018*/ 	.word	0x00000002
        /*0030*/ 	.string	""
        /*0030*/ 	.string	"ptxas"
        /*0030*/ 	.string	"Cuda compilation tools, release 13.0, V13.0.88"
        /*0030*/ 	.string	"Build cuda_13.0.r13.0/compiler.36424714_0"
        /*0030*/ 	.string	"-arch sm_100 -m 64 "



//--------------------- .note.nv.cuinfo           --------------------------
	.section	.note.nv.cuinfo,"",@"SHT_NOTE"
	.sectionflags	@"SHF_NOTE_NV_CUINFO"
        /*0018*/ 	.short	0x0002
        /*001a*/ 	.short	0x0064
        /*001c*/ 	.short	0x0082
	.zero		2


//--------------------- .nv.info                  --------------------------
	.section	.nv.info,"",@"SHT_CUDA_INFO"
	.align	4


	//----- nvinfo : EIATTR_REGCOUNT
	.align		4
        /*0000*/ 	.byte	0x04, 0x2f
        /*0002*/ 	.short	(.L_10 - .L_9)
	.align		4
.L_9:
        /*0004*/ 	.word	index@(_Z21init_random_generatorP17curandStateXORWOW)
        /*0008*/ 	.word	0x0000001f


	//----- nvinfo : EIATTR_FRAME_SIZE
	.align		4
.L_10:
        /*000c*/ 	.byte	0x04, 0x11
        /*000e*/ 	.short	(.L_12 - .L_11)
	.align		4
.L_11:
        /*0010*/ 	.word	index@(_Z21init_random_generatorP17curandStateXORWOW)
        /*0014*/ 	.word	0x00000000


	//----- nvinfo : EIATTR_REGCOUNT
	.align		4
.L_12:
        /*0018*/ 	.byte	0x04, 0x2f
        /*001a*/ 	.short	(.L_14 - .L_13)
	.align		4
.L_13:
        /*001c*/ 	.word	index@(_Z19get_max_tree_lengthPiiS_)
        /*0020*/ 	.word	0x0000000a


	//----- nvinfo : EIATTR_FRAME_SIZE
	.align		4
.L_14:
        /*0024*/ 	.byte	0x04, 0x11
        /*0026*/ 	.short	(.L_16 - .L_15)
	.align		4
.L_15:
        /*0028*/ 	.word	index@(_Z19get_max_tree_lengthPiiS_)
        /*002c*/ 	.word	0x00000000


	//----- nvinfo : EIATTR_REGCOUNT
	.align		4
.L_16:
        /*0030*/ 	.byte	0x04, 0x2f
        /*0032*/ 	.short	(.L_18 - .L_17)
	.align		4
.L_17:
        /*0034*/ 	.word	index@(_Z23kernel_initialize_treesPfPi)
        /*0038*/ 	.word	0x0000000e


	//----- nvinfo : EIATTR_FRAME_SIZE
	.align		4
.L_18:
        /*003c*/ 	.byte	0x04, 0x11
        /*003e*/ 	.short	(.L_20 - .L_19)
	.align		4
.L_19:
        /*0040*/ 	.word	index@(_Z23kernel_initialize_treesPfPi)
        /*0044*/ 	.word	0x00000000


	//----- nvinfo : EIATTR_REGCOUNT
	.align		4
.L_20:
        /*0048*/ 	.byte	0x04, 0x2f
        /*004a*/ 	.short	(.L_22 - .L_21)
	.align		4
.L_21:
        /*004c*/ 	.word	index@(_Z27kernel_initialize_batch_posPiii)
        /*0050*/ 	.word	0x0000000a


	//----- nvinfo : EIATTR_FRAME_SIZE
	.align		4
.L_22:
        /*0054*/ 	.byte	0x04, 0x11
        /*0056*/ 	.short	(.L_24 - .L_23)
	.align		4
.L_23:
        /*0058*/ 	.word	index@(_Z27kernel_initialize_batch_posPiii)
        /*005c*/ 	.word	0x00000000


	//----- nvinfo : EIATTR_REGCOUNT
	.align		4
.L_24:
        /*0060*/ 	.byte	0x04, 0x2f
        /*0062*/ 	.short	(.L_26 - .L_25)
	.align		4
.L_25:
        /*0064*/ 	.word	index@(_Z21kernel_traverse_treesPfS_iiPi)
        /*0068*/ 	.word	0x00000014


	//----- nvinfo : EIATTR_FRAME_SIZE
	.align		4
.L_26:
        /*006c*/ 	.byte	0x04, 0x11
        /*006e*/ 	.short	(.L_28 - .L_27)
	.align		4
.L_27:
        /*0070*/ 	.word	index@(_Z21kernel_traverse_treesPfS_iiPi)
        /*0074*/ 	.word	0x00000000


	//----- nvinfo : EIATTR_REGCOUNT
	.align		4
.L_28:
        /*0078*/ 	.byte	0x04, 0x2f
        /*007a*/ 	.short	(.L_30 - .L_29)
	.align		4
.L_29:
        /*007c*/ 	.word	index@(_Z20kernel_advance_treesPfS_iiPi)
        /*0080*/ 	.word	0x00000018


	//----- nvinfo : EIATTR_FRAME_SIZE
	.align		4
.L_30:
        /*0084*/ 	.byte	0x04, 0x11
        /*0086*/ 	.short	(.L_32 - .L_31)
	.align		4
.L_31:
        /*0088*/ 	.word	index@(_Z20kernel_advance_treesPfS_iiPi)
        /*008c*/ 	.word	0x00000000


	//----- nvinfo : EIATTR_REGCOUNT
	.align		4
.L_32:
        /*0090*/ 	.byte	0x04, 0x2f
        /*0092*/ 	.short	(.L_34 - .L_33)
	.align		4
.L_33:
        /*0094*/ 	.word	index@(_Z22kernel_collect_min_maxPfPiiiiS_)
        /*0098*/ 	.word	0x00000014


	//----- nvinfo : EIATTR_FRAME_SIZE
	.align		4
.L_34:
        /*009c*/ 	.byte	0x04, 0x11
        /*009e*/ 	.short	(.L_36 - .L_35)
	.align		4
.L_35:
        /*00a0*/ 	.word	index@(_Z22kernel_collect_min_maxPfPiiiiS_)
        /*00a4*/ 	.word	0x00000000


	//----- nvinfo : EIATTR_REGCOUNT
	.align		4
.L_36:
        /*00a8*/ 	.byte	0x04, 0x2f
        /*00aa*/ 	.short	(.L_38 - .L_37)
	.align		4
.L_37:
        /*00ac*/ 	.word	index@(_Z29kernel_collect_num_valid_featPiPfi)
        /*00b0*/ 	.word	0x0000000e


	//----- nvinfo : EIATTR_FRAME_SIZE
	.align		4
.L_38:
        /*00b4*/ 	.byte	0x04, 0x11
        /*00b6*/ 	.short	(.L_40 - .L_39)
	.align		4
.L_39:
        /*00b8*/ 	.word	index@(_Z29kernel_collect_num_valid_featPiPfi)
        /*00bc*/ 	.word	0x00000000


	//----- nvinfo : EIATTR_MIN_STACK_SIZE
	.align		4
.L_40:
        /*00c0*/ 	.byte	0x04, 0x12
        /*00c2*/ 	.short	(.L_42 - .L_41)
	.align		4
.L_41:
        /*00c4*/ 	.word	index@(_Z29kernel_collect_num_valid_featPiPfi)
        /*00c8*/ 	.word	0x00000000


	//----- nvinfo : EIATTR_MIN_STACK_SIZE
	.align		4
.L_42:
        /*00cc*/ 	.byte	0x04, 0x12
        /*00ce*/ 	.short	(.L_44 - .L_43)
	.align		4
.L_43:
        /*00d0*/ 	.word	index@(_Z22kernel_collect_min_maxPfPiiiiS_)
        /*00d4*/ 	.word	0x00000000


	//----- nvinfo : EIATTR_MIN_STACK_SIZE
	.align		4
.L_44:
        /*00d8*/ 	.byte	0x04, 0x12
        /*00da*/ 	.short	(.L_46 - .L_45)
	.align		4
.L_45:
        /*00dc*/ 	.word	index@(_Z20kernel_advance_treesPfS_iiPi)
        /*00e0*/ 	.word	0x00000000


	//----- nvinfo : EIATTR_MIN_STACK_SIZE
	.align		4
.L_46:
        /*00e4*/ 	.byte	0x04, 0x12
        /*00e6*/ 	.short	(.L_48 - .L_47)
	.align		4
.L_47:
        /*00e8*/ 	.word	index@(_Z21kernel_traverse_treesPfS_iiPi)
        /*00ec*/ 	.word	0x00000000


	//----- nvinfo : EIATTR_MIN_STACK_SIZE
	.align		4
.L_48:
        /*00f0*/ 	.byte	0x04, 0x12
        /*00f2*/ 	.short	(.L_50 - .L_49)
	.align		4
.L_49:
        /*00f4*/ 	.word	index@(_Z27kernel_initialize_batch_posPiii)
        /*00f8*/ 	.word	0x00000000


	//----- nvinfo : EIATTR_MIN_STACK_SIZE
	.align		4
.L_50:
        /*00fc*/ 	.byte	0x04, 0x12
        /*00fe*/ 	.short	(.L_52 - .L_51)
	.align		4
.L_51:
        /*0100*/ 	.word	index@(_Z23kernel_initialize_treesPfPi)
        /*0104*/ 	.word	0x00000000


	//----- nvinfo : EIATTR_MIN_STACK_SIZE
	.align		4
.L_52:
        /*0108*/ 	.byte	0x04, 0x12
        /*010a*/ 	.short	(.L_54 - .L_53)
	.align		4
.L_53:
        /*010c*/ 	.word	index@(_Z19get_max_tree_lengthPiiS_)
        /*0110*/ 	.word	0x00000000


	//----- nvinfo : EIATTR_MIN_STACK_SIZE
	.align		4
.L_54:
        /*0114*/ 	.byte	0x04, 0x12
        /*0116*/ 	.short	(.L_56 - .L_55)
	.align		4
.L_55:
        /*0118*/ 	.word	index@(_Z21init_random_generatorP17curandStateXORWOW)
        /*011c*/ 	.word	0x00000000
.L_56:


//--------------------- .nv.compat                --------------------------
	.section	.nv.compat,"",@"SHT_CUDA_COMPAT_INFO"
	.align	4
        /*0000*/ 	.byte	0x02, 0x09, 0x00, 0x00, 0x02, 0x02, 0x01, 0x00, 0x02, 0x05, 0x05, 0x00, 0x03, 0x07, 0x01, 0x01
        /*0010*/ 	.byte	0x02, 0x03, 0x00, 0x00, 0x02, 0x06, 0x01, 0x00, 0x04, 0x0b, 0x08, 0x00, 0x09, 0x00, 0x00, 0x00
        /*0020*/ 	.byte	0x00, 0x00, 0x00, 0x00


//--------------------- .nv.info._Z29kernel_collect_num_valid_featPiPfi --------------------------
	.section	.nv.info._Z29kernel_collect_num_valid_featPiPfi,"",@"SHT_CUDA_INFO"
	.sectionflags	@""
	.align	4


	//----- nvinfo : EIATTR_CUDA_API_VERSION
	.align		4
        /*0000*/ 	.byte	0x04, 0x37
        /*0002*/ 	.short	(.L_58 - .L_57)
.L_57:
        /*0004*/ 	.word	0x00000082


	//----- nvinfo : EIATTR_KPARAM_INFO
	.align		4
.L_58:
        /*0008*/ 	.byte	0x04, 0x17
        /*000a*/ 	.short	(.L_60 - .L_59)
.L_59:
        /*000c*/ 	.word	0x00000000
        /*0010*/ 	.short	0x0002
        /*0012*/ 	.short	0x0010
        /*0014*/ 	.byte	0x00, 0xf0, 0x11, 0x00


	//----- nvinfo : EIATTR_KPARAM_INFO
	.align		4
.L_60:
        /*0018*/ 	.byte	0x04, 0x17
        /*001a*/ 	.short	(.L_62 - .L_61)
.L_61:
        /*001c*/ 	.word	0x00000000
        /*0020*/ 	.short	0x0001
        /*0022*/ 	.short	0x0008
        /*0024*/ 	.byte	0x00, 0xf5, 0x21, 0x00


	//----- nvinfo : EIATTR_KPARAM_INFO
	.align		4
.L_62:
        /*0028*/ 	.byte	0x04, 0x17
        /*002a*/ 	.short	(.L_64 - .L_63)
.L_63:
        /*002c*/ 	.word	0x00000000
        /*0030*/ 	.short	0x0000
        /*0032*/ 	.short	0x0000
        /*0034*/ 	.byte	0x00, 0xf5, 0x21, 0x00


	//----- nvinfo : EIATTR_SPARSE_MMA_MASK
	.align		4
.L_64:
        /*0038*/ 	.byte	0x03, 0x50
        /*003a*/ 	.short	0x0000


	//----- nvinfo : EIATTR_MAXREG_COUNT
	.align		4
        /*003c*/ 	.byte	0x03, 0x1b
        /*003e*/ 	.short	0x00ff


	//----- nvinfo : EIATTR_NUM_BARRIERS
	.align		4
        /*0040*/ 	.byte	0x02, 0x4c
        /*0042*/ 	.byte	0x01
	.zero		1


	//----- nvinfo : EIATTR_MERCURY_ISA_VERSION
	.align		4
        /*0044*/ 	.byte	0x03, 0x5f
        /*0046*/ 	.short	0x0101


	//----- nvinfo : EIATTR_VRC_CTA_INIT_COUNT
	.align		4
        /*0048*/ 	.byte	0x02, 0x4a
	.zero		1
	.zero		1


	//----- nvinfo : EIATTR_EXIT_INSTR_OFFSETS
	.align		4
        /*004c*/ 	.byte	0x04, 0x1c
        /*004e*/ 	.short	(.L_66 - .L_65)


	//   ....[0]....
.L_65:
        /*0050*/ 	.word	0x00000300


	//   ....[1]....
        /*0054*/ 	.word	0x00000390


	//----- nvinfo : EIATTR_CRS_STACK_SIZE
	.align		4
.L_66:
        /*0058*/ 	.byte	0x04, 0x1e
        /*005a*/ 	.short	(.L_68 - .L_67)
.L_67:
        /*005c*/ 	.word	0x00000000


	//----- nvinfo : EIATTR_CBANK_PARAM_SIZE
	.align		4
.L_68:
        /*0060*/ 	.byte	0x03, 0x19
        /*0062*/ 	.short	0x0014


	//----- nvinfo : EIATTR_PARAM_CBANK
	.align		4
        /*0064*/ 	.byte	0x04, 0x0a
        /*0066*/ 	.short	(.L_70 - .L_69)
	.align		4
.L_69:
        /*0068*/ 	.word	index@(.nv.constant0._Z29kernel_collect_num_valid_featPiPfi)
        /*006c*/ 	.short	0x0380
        /*006e*/ 	.short	0x0014


	//----- nvinfo : EIATTR_SW_WAR
	.align		4
.L_70:
        /*0070*/ 	.byte	0x04, 0x36
        /*0072*/ 	.short	(.L_72 - .L_71)
.L_71:
        /*0074*/ 	.word	0x00000008
.L_72:


//--------------------- .nv.info._Z22kernel_collect_min_maxPfPiiiiS_ --------------------------
	.section	.nv.info._Z22kernel_collect_min_maxPfPiiiiS_,"",@"SHT_CUDA_INFO"
	.sectionflags	@""
	.align	4


	//----- nvinfo : EIATTR_CUDA_API_VERSION
	.align		4
        /*0000*/ 	.byte	0x04, 0x37
        /*0002*/ 	.short	(.L_74 - .L_73)
.L_73:
        /*0004*/ 	.word	0x00000082


	//----- nvinfo : EIATTR_KPARAM_INFO
	.align		4
.L_74:
        /*0008*/ 	.byte	0x04, 0x17
        /*000a*/ 	.short	(.L_76 - .L_75)
.L_75:
        /*000c*/ 	.word	0x00000000
        /*0010*/ 	.short	0x0005
        /*0012*/ 	.short	0x0020
        /*0014*/ 	.byte	0x00, 0xf5, 0x21, 0x00


	//----- nvinfo : EIATTR_KPARAM_INFO
	.align		4
.L_76:
        /*0018*/ 	.byte	0x04, 0x17
        /*001a*/ 	.short	(.L_78 - .L_77)
.L_77:
        /*001c*/ 	.word	0x00000000
        /*0020*/ 	.short	0x0004
        /*0022*/ 	.short	0x0018
        /*0024*/ 	.byte	0x00, 0xf0, 0x11, 0x00


	//----- nvinfo : EIATTR_KPARAM_INFO
	.align		4
.L_78:
        /*0028*/ 	.byte	0x04, 0x17
        /*002a*/ 	.short	(.L_80 - .L_79)
.L_79:
        /*002c*/ 	.word	0x00000000
        /*0030*/ 	.short	0x0003
        /*0032*/ 	.short	0x0014
        /*0034*/ 	.byte	0x00, 0xf0, 0x11, 0x00


	//----- nvinfo : EIATTR_KPARAM_INFO
	.align		4
.L_80:
        /*0038*/ 	.byte	0x04, 0x17
        /*003a*/ 	.short	(.L_82 - .L_81)
.L_81:
        /*003c*/ 	.word	0x00000000
        /*0040*/ 	.short	0x0002
        /*0042*/ 	.short	0x0010
        /*0044*/ 	.byte	0x00, 0xf0, 0x11, 0x00


	//----- nvinfo : EIATTR_KPARAM_INFO
	.align		4
.L_82:
        /*0048*/ 	.byte	0x04, 0x17
        /*004a*/ 	.short	(.L_84 - .L_83)
.L_83:
        /*004c*/ 	.word	0x00000000
        /*0050*/ 	.short	0x0001
        /*0052*/ 	.short	0x0008
        /*0054*/ 	.byte	0x00, 0xf5, 0x21, 0x00


	//----- nvinfo : EIATTR_KPARAM_INFO
	.align		4
.L_84:
        /*0058*/ 	.byte	0x04, 0x17
        /*005a*/ 	.short	(.L_86 - .L_85)
.L_85:
        /*005c*/ 	.word	0x00000000
        /*0060*/ 	.short	0x0000
        /*0062*/ 	.short	0x0000
        /*0064*/ 	.byte	0x00, 0xf5, 0x21, 0x00


	//----- nvinfo : EIATTR_SPARSE_MMA_MASK
	.align		4
.L_86:
        /*0068*/ 	.byte	0x03, 0x50
        /*006a*/ 	.short	0x0000


	//----- nvinfo : EIATTR_MAXREG_COUNT
	.align		4
        /*006c*/ 	.byte	0x03, 0x1b
        /*006e*/ 	.short	0x00ff


	//----- nvinfo : EIATTR_NUM_BARRIERS
	.align		4
        /*0070*/ 	.byte	0x02, 0x4c
        /*0072*/ 	.byte	0x01
	.zero		1


	//----- nvinfo : EIATTR_MERCURY_ISA_VERSION
	.align		4
        /*0074*/ 	.byte	0x03, 0x5f
        /*0076*/ 	.short	0x0101


	//----- nvinfo : EIATTR_VRC_CTA_INIT_COUNT
	.align		4
        /*0078*/ 	.byte	0x02, 0x4a
	.zero		1
	.zero		1


	//----- nvinfo : EIATTR_EXIT_INSTR_OFFSETS
	.align		4
        /*007c*/ 	.byte	0x04, 0x1c
        /*007e*/ 	.short	(.L_88 - .L_87)


	//   ....[0]....
.L_87:
        /*0080*/ 	.word	0x00000410


	//   ....[1]....
        /*0084*/ 	.word	0x000004f0


	//----- nvinfo : EIATTR_CRS_STACK_SIZE
	.align		4
.L_88:
        /*0088*/ 	.byte	0x04, 0x1e
        /*008a*/ 	.short	(.L_90 - .L_89)
.L_89:
        /*008c*/ 	.word	0x00000000


	//----- nvinfo : EIATTR_CBANK_PARAM_SIZE
	.align		4
.L_90:
        /*0090*/ 	.byte	0x03, 0x19
        /*0092*/ 	.short	0x0028


	//----- nvinfo : EIATTR_PARAM_CBANK
	.align		4
        /*0094*/ 	.byte	0x04, 0x0a
        /*0096*/ 	.short	(.L_92 - .L_91)
	.align		4
.L_91:
        /*0098*/ 	.word	index@(.nv.constant0._Z22kernel_collect_min_maxPfPiiiiS_)
        /*009c*/ 	.short	0x0380
        /*009e*/ 	.short	0x0028


	//----- nvinfo : EIATTR_SW_WAR
	.align		4
.L_92:
        /*00a0*/ 	.byte	0x04, 0x36
        /*00a2*/ 	.short	(.L_94 - .L_93)
.L_93:
        /*00a4*/ 	.word	0x00000008
.L_94:


//--------------------- .nv.info._Z20kernel_advance_treesPfS_iiPi --------------------------
	.section	.nv.info._Z20kernel_advance_treesPfS_iiPi,"",@"SHT_CUDA_INFO"
	.sectionflags	@""
	.align	4


	//----- nvinfo : EIATTR_CUDA_API_VERSION
	.align		4
        /*0000*/ 	.byte	0x04, 0x37
        /*0002*/ 	.short	(.L_96 - .L_95)
.L_95:
        /*0004*/ 	.word	0x00000082


	//----- nvinfo : EIATTR_KPARAM_INFO
	.align		4
.L_96:
        /*0008*/ 	.byte	0x04, 0x17
        /*000a*/ 	.short	(.L_98 - .L_97)
.L_97:
        /*000c*/ 	.word	0x00000000
        /*0010*/ 	.short	0x0004
        /*0012*/ 	.short	0x0018
        /*0014*/ 	.byte	0x00, 0xf5, 0x21, 0x00


	//----- nvinfo : EIATTR_KPARAM_INFO
	.align		4
.L_98:
        /*0018*/ 	.byte	0x04, 0x17
        /*001a*/ 	.short	(.L_100 - .L_99)
.L_99:
        /*001c*/ 	.word	0x00000000
        /*0020*/ 	.short	0x0003
        /*0022*/ 	.short	0x0014
        /*0024*/ 	.byte	0x00, 0xf0, 0x11, 0x00


	//----- nvinfo : EIATTR_KPARAM_INFO
	.align		4
.L_100:
        /*0028*/ 	.byte	0x04, 0x17
        /*002a*/ 	.short	(.L_102 - .L_101)
.L_101:
        /*002c*/ 	.word	0x00000000
        /*0030*/ 	.short	0x0002
        /*0032*/ 	.short	0x0010
        /*0034*/ 	.byte	0x00, 0xf0, 0x11, 0x00


	//----- nvinfo : EIATTR_KPARAM_INFO
	.align		4
.L_102:
        /*0038*/ 	.byte	0x04, 0x17
        /*003a*/ 	.short	(.L_104 - .L_103)
.L_103:
        /*003c*/ 	.word	0x00000000
        /*0040*/ 	.short	0x0001
        /*0042*/ 	.short	0x0008
        /*0044*/ 	.byte	0x00, 0xf5, 0x21, 0x00


	//----- nvinfo : EIATTR_KPARAM_INFO
	.align		4
.L_104:
        /*0048*/ 	.byte	0x04, 0x17
        /*004a*/ 	.short	(.L_106 - .L_105)
.L_105:
        /*004c*/ 	.word	0x00000000
        /*0050*/ 	.short	0x0000
        /*0052*/ 	.short	0x0000
        /*0054*/ 	.byte	0x00, 0xf5, 0x21, 0x00


	//----- nvinfo : EIATTR_SPARSE_MMA_MASK
	.align		4
.L_106:
        /*0058*/ 	.byte	0x03, 0x50
        /*005a*/ 	.short	0x0000


	//----- nvinfo : EIATTR_MAXREG_COUNT
	.align		4
        /*005c*/ 	.byte	0x03, 0x1b
        /*005e*/ 	.short	0x00ff


	//----- nvinfo : EIATTR_MERCURY_ISA_VERSION
	.align		4
        /*0060*/ 	.byte	0x03, 0x5f
        /*0062*/ 	.short	0x0101


	//----- nvinfo : EIATTR_VRC_CTA_INIT_COUNT
	.align		4
        /*0064*/ 	.byte	0x02, 0x4a
	.zero		1
	.zero		1


	//----- nvinfo : EIATTR_EXIT_INSTR_OFFSETS
	.align		4
        /*0068*/ 	.byte	0x04, 0x1c
        /*006a*/ 	.short	(.L_108 - .L_107)


	//   ....[0]....
.L_107:
        /*006c*/ 	.word	0x00000040


	//   ....[1]....
        /*0070*/ 	.word	0x00000210


	//----- nvinfo : EIATTR_CRS_STACK_SIZE
	.align		4
.L_108:
        /*0074*/ 	.byte	0x04, 0x1e
        /*0076*/ 	.short	(.L_110 - .L_109)
.L_109:
        /*0078*/ 	.word	0x00000000


	//----- nvinfo : EIATTR_CBANK_PARAM_SIZE
	.align		4
.L_110:
        /*007c*/ 	.byte	0x03, 0x19
        /*007e*/ 	.short	0x0020


	//----- nvinfo : EIATTR_PARAM_CBANK
	.align		4
        /*0080*/ 	.byte	0x04, 0x0a
        /*0082*/ 	.short	(.L_112 - .L_111)
	.align		4
.L_111:
        /*0084*/ 	.word	index@(.nv.constant0._Z20kernel_advance_treesPfS_iiPi)
        /*0088*/ 	.short	0x0380
        /*008a*/ 	.short	0x0020


	//----- nvinfo : EIATTR_SW_WAR
	.align		4
.L_112:
        /*008c*/ 	.byte	0x04, 0x36
        /*008e*/ 	.short	(.L_114 - .L_113)
.L_113:
        /*0090*/ 	.word	0x00000008
.L_114:


//--------------------- .nv.info._Z21kernel_traverse_treesPfS_iiPi --------------------------
	.section	.nv.info._Z21kernel_traverse_treesPfS_iiPi,"",@"SHT_CUDA_INFO"
	.sectionflags	@""
	.align	4


	//----- nvinfo : EIATTR_CUDA_API_VERSION
	.align		4
        /*0000*/ 	.byte	0x04, 0x37
        /*0002*/ 	.short	(.L_116 - .L_115)
.L_115:
        /*0004*/ 	.word	0x00000082


	//----- nvinfo : EIATTR_KPARAM_INFO
	.align		4
.L_116:
        /*0008*/ 	.byte	0x04, 0x17
        /*000a*/ 	.short	(.L_118 - .L_117)
.L_117:
        /*000c*/ 	.word	0x00000000
        /*0010*/ 	.short	0x0004
        /*0012*/ 	.short	0x0018
        /*0014*/ 	.byte	0x00, 0xf5, 0x21, 0x00


	//----- nvinfo : EIATTR_KPARAM_INFO
	.align		4
.L_118:
        /*0018*/ 	.byte	0x04, 0x17
        /*001a*/ 	.short	(.L_120 - .L_119)
.L_119:
        /*001c*/ 	.word	0x00000000
        /*0020*/ 	.short	0x0003
        /*0022*/ 	.short	0x0014
        /*0024*/ 	.byte	0x00, 0xf0, 0x11, 0x00


	//----- nvinfo : EIATTR_KPARAM_INFO
	.align		4
.L_120:
        /*0028*/ 	.byte	0x04, 0x17
        /*002a*/ 	.short	(.L_122 - .L_121)
.L_121:
        /*002c*/ 	.word	0x00000000
        /*0030*/ 	.short	0x0002
        /*0032*/ 	.short	0x0010
        /*0034*/ 	.byte	0x00, 0xf0, 0x11, 0x00


	//----- nvinfo : EIATTR_KPARAM_INFO
	.align		4
.L_122:
        /*0038*/ 	.byte	0x04, 0x17
        /*003a*/ 	.short	(.L_124 - .L_123)
.L_123:
        /*003c*/ 	.word	0x00000000
        /*0040*/ 	.short	0x0001
        /*0042*/ 	.short	0x0008
        /*0044*/ 	.byte	0x00, 0xf5, 0x21, 0x00


	//----- nvinfo : EIATTR_KPARAM_INFO
	.align		4
.L_124:
        /*0048*/ 	.byte	0x04, 0x17
        /*004a*/ 	.short	(.L_126 - .L_125)
.L_125:
        /*004c*/ 	.word	0x00000000
        /*0050*/ 	.short	0x0000
        /*0052*/ 	.short	0x0000
        /*0054*/ 	.byte	0x00, 0xf5, 0x21, 0x00


	//----- nvinfo : EIATTR_SPARSE_MMA_MASK
	.align		4
.L_126:
        /*0058*/ 	.byte	0x03, 0x50
        /*005a*/ 	.short	0x0000


	//----- nvinfo : EIATTR_MAXREG_COUNT
	.align		4
        /*005c*/ 	.byte	0x03, 0x1b
        /*005e*/ 	.short	0x00ff


	//----- nvinfo : EIATTR_MERCURY_ISA_VERSION
	.align		4
        /*0060*/ 	.byte	0x03, 0x5f
        /*0062*/ 	.short	0x0101


	//----- nvinfo : EIATTR_VRC_CTA_INIT_COUNT
	.align		4
        /*0064*/ 	.byte	0x02, 0x4a
	.zero		1
	.zero		1


	//----- nvinfo : EIATTR_EXIT_INSTR_OFFSETS
	.align		4
        /*0068*/ 	.byte	0x04, 0x1c
        /*006a*/ 	.short	(.L_128 - .L_127)


	//   ....[0]....
.L_127:
        /*006c*/ 	.word	0x00000080


	//   ....[1]....
        /*0070*/ 	.word	0x000003f0


	//----- nvinfo : EIATTR_CRS_STACK_SIZE
	.align		4
.L_128:
        /*0074*/ 	.byte	0x04, 0x1e
        /*0076*/ 	.short	(.L_130 - .L_129)
.L_129:
        /*0078*/ 	.word	0x00000000


	//----- nvinfo : EIATTR_CBANK_PARAM_SIZE
	.align		4
.L_130:
        /*007c*/ 	.byte	0x03, 0x19
        /*007e*/ 	.short	0x0020


	//----- nvinfo : EIATTR_PARAM_CBANK
	.align		4
        /*0080*/ 	.byte	0x04, 0x0a
        /*0082*/ 	.short	(.L_132 - .L_131)
	.align		4
.L_131:
        /*0084*/ 	.word	index@(.nv.constant0._Z21kernel_traverse_treesPfS_iiPi)
        /*0088*/ 	.short	0x0380
        /*008a*/ 	.short	0x0020


	//----- nvinfo : EIATTR_SW_WAR
	.align		4
.L_132:
        /*008c*/ 	.byte	0x04, 0x36
        /*008e*/ 	.short	(.L_134 - .L_133)
.L_133:
        /*0090*/ 	.word	0x00000008
.L_134:


//--------------------- .nv.info._Z27kernel_initialize_batch_posPiii --------------------------
	.section	.nv.info._Z27kernel_initialize_batch_posPiii,"",@"SHT_CUDA_INFO"
	.sectionflags	@""
	.align	4


	//----- nvinfo : EIATTR_CUDA_API_VERSION
	.align		4
        /*0000*/ 	.byte	0x04, 0x37
        /*0002*/ 	.short	(.L_136 - .L_135)
.L_135:
        /*0004*/ 	.word	0x00000082


	//----- nvinfo : EIATTR_KPARAM_INFO
	.align		4
.L_136:
        /*0008*/ 	.byte	0x04, 0x17
        /*000a*/ 	.short	(.L_138 - .L_137)
.L_137:
        /*000c*/ 	.word	0x00000000
        /*0010*/ 	.short	0x0002
        /*0012*/ 	.short	0x000c
        /*0014*/ 	.byte	0x00, 0xf0, 0x11, 0x00


	//----- nvinfo : EIATTR_KPARAM_INFO
	.align		4
.L_138:
        /*0018*/ 	.byte	0x04, 0x17
        /*001a*/ 	.short	(.L_140 - .L_139)
.L_139:
        /*001c*/ 	.word	0x00000000
        /*0020*/ 	.short	0x0001
        /*0022*/ 	.short	0x0008
        /*0024*/ 	.byte	0x00, 0xf0, 0x11, 0x00


	//----- nvinfo : EIATTR_KPARAM_INFO
	.align		4
.L_140:
        /*0028*/ 	.byte	0x04, 0x17
        /*002a*/ 	.short	(.L_142 - .L_141)
.L_141:
        /*002c*/ 	.word	0x00000000
        /*0030*/ 	.short	0x0000
        /*0032*/ 	.short	0x0000
        /*0034*/ 	.byte	0x00, 0xf5, 0x21, 0x00


	//----- nvinfo : EIATTR_SPARSE_MMA_MASK
	.align		4
.L_142:
        /*0038*/ 	.byte	0x03, 0x50
        /*003a*/ 	.short	0x0000


	//----- nvinfo : EIATTR_MAXREG_COUNT
	.align		4
        /*003c*/ 	.byte	0x03, 0x1b
        /*003e*/ 	.short	0x00ff


	//----- nvinfo : EIATTR_MERCURY_ISA_VERSION
	.align		4
        /*0040*/ 	.byte	0x03, 0x5f
        /*0042*/ 	.short	0x0101


	//----- nvinfo : EIATTR_VRC_CTA_INIT_COUNT
	.align		4
        /*0044*/ 	.byte	0x02, 0x4a
	.zero		1
	.zero		1


	//----- nvinfo : EIATTR_EXIT_INSTR_OFFSETS
	.align		4
        /*0048*/ 	.byte	0x04, 0x1c
        /*004a*/ 	.short	(.L_144 - .L_143)


	//   ....[0]....
.L_143:
        /*004c*/ 	.word	0x00000040


	//   ....[1]....
        /*0050*/ 	.word	0x000000f0


	//----- nvinfo : EIATTR_CRS_STACK_SIZE
	.align		4
.L_144:
        /*0054*/ 	.byte	0x04, 0x1e
        /*0056*/ 	.short	(.L_146 - .L_145)
.L_145:
        /*0058*/ 	.word	0x00000000


	//----- nvinfo : EIATTR_CBANK_PARAM_SIZE
	.align		4
.L_146:
        /*005c*/ 	.byte	0x03, 0x19
        /*005e*/ 	.short	0x0010


	//----- nvinfo : EIATTR_PARAM_CBANK
	.align		4
        /*0060*/ 	.byte	0x04, 0x0a
        /*0062*/ 	.short	(.L_148 - .L_147)
	.align		4
.L_147:
        /*0064*/ 	.word	index@(.nv.constant0._Z27kernel_initialize_batch_posPiii)
        /*0068*/ 	.short	0x0380
        /*006a*/ 	.short	0x0010


	//----- nvinfo : EIATTR_SW_WAR
	.align		4
.L_148:
        /*006c*/ 	.byte	0x04, 0x36
        /*006e*/ 	.short	(.L_150 - .L_149)
.L_149:
        /*0070*/ 	.word	0x00000008
.L_150:


//--------------------- .nv.info._Z23kernel_initialize_treesPfPi --------------------------
	.section	.nv.info._Z23kernel_initialize_treesPfPi,"",@"SHT_CUDA_INFO"
	.sectionflags	@""
	.align	4


	//----- nvinfo : EIATTR_CUDA_API_VERSION
	.align		4
        /*0000*/ 	.byte	0x04, 0x37
        /*0002*/ 	.short	(.L_152 - .L_151)
.L_151:
        /*0004*/ 	.word	0x00000082


	//----- nvinfo : EIATTR_KPARAM_INFO
	.align		4
.L_152:
        /*0008*/ 	.byte	0x04, 0x17
        /*000a*/ 	.short	(.L_154 - .L_153)
.L_153:
        /*000c*/ 	.word	0x00000000
        /*0010*/ 	.short	0x0001
        /*0012*/ 	.short	0x0008
        /*0014*/ 	.byte	0x00, 0xf5, 0x21, 0x00


	//----- nvinfo : EIATTR_KPARAM_INFO
	.align		4
.L_154:
        /*0018*/ 	.byte	0x04, 0x17
        /*001a*/ 	.short	(.L_156 - .L_155)
.L_155:
        /*001c*/ 	.word	0x00000000
        /*0020*/ 	.short	0x0000
        /*0022*/ 	.short	0x0000
        /*0024*/ 	.byte	0x00, 0xf5, 0x21, 0x00


	//----- nvinfo : EIATTR_SPARSE_MMA_MASK
	.align		4
.L_156:
        /*0028*/ 	.byte	0x03, 0x50
        /*002a*/ 	.short	0x0000


	//----- nvinfo : EIATTR_MAXREG_COUNT
	.align		4
        /*002c*/ 	.byte	0x03, 0x1b
        /*002e*/ 	.short	0x00ff


	//----- nvinfo : EIATTR_MERCURY_ISA_VERSION
	.align		4
        /*0030*/ 	.byte	0x03, 0x5f
        /*0032*/ 	.short	0x0101


	//----- nvinfo : EIATTR_VRC_CTA_INIT_COUNT
	.align		4
        /*0034*/ 	.byte	0x02, 0x4a
	.zero		1
	.zero		1


	//----- nvinfo : EIATTR_EXIT_INSTR_OFFSETS
	.align		4
        /*0038*/ 	.byte	0x04, 0x1c
        /*003a*/ 	.short	(.L_158 - .L_157)


	//   ....[0]....
.L_157:
        /*003c*/ 	.word	0x00000120


	//----- nvinfo : EIATTR_CBANK_PARAM_SIZE
	.align		4
.L_158:
        /*0040*/ 	.byte	0x03, 0x19
        /*0042*/ 	.short	0x0010


	//----- nvinfo : EIATTR_PARAM_CBANK
	.align		4
        /*0044*/ 	.byte	0x04, 0x0a
        /*0046*/ 	.short	(.L_160 - .L_159)
	.align		4
.L_159:
        /*0048*/ 	.word	index@(.nv.constant0._Z23kernel_initialize_treesPfPi)
        /*004c*/ 	.short	0x0380
        /*004e*/ 	.short	0x0010


	//----- nvinfo : EIATTR_SW_WAR
	.align		4
.L_160:
        /*0050*/ 	.byte	0x04, 0x36
        /*0052*/ 	.short	(.L_162 - .L_161)
.L_161:
        /*0054*/ 	.word	0x00000008
.L_162:


//--------------------- .nv.info._Z19get_max_tree_lengthPiiS_ --------------------------
	.section	.nv.info._Z19get_max_tree_lengthPiiS_,"",@"SHT_CUDA_INFO"
	.sectionflags	@""
	.align	4


	//----- nvinfo : EIATTR_CUDA_API_VERSION
	.align		4
        /*0000*/ 	.byte	0x04, 0x37
        /*0002*/ 	.short	(.L_164 - .L_163)
.L_163:
        /*0004*/ 	.word	0x00000082


	//----- nvinfo : EIATTR_KPARAM_INFO
	.align		4
.L_164:
        /*0008*/ 	.byte	0x04, 0x17
        /*000a*/ 	.short	(.L_166 - .L_165)
.L_165:
        /*000c*/ 	.word	0x00000000
        /*0010*/ 	.short	0x0002
        /*0012*/ 	.short	0x0010
        /*0014*/ 	.byte	0x00, 0xf5, 0x21, 0x00


	//----- nvinfo : EIATTR_KPARAM_INFO
	.align		4
.L_166:
        /*0018*/ 	.byte	0x04, 0x17
        /*001a*/ 	.short	(.L_168 - .L_167)
.L_167:
        /*001c*/ 	.word	0x00000000
        /*0020*/ 	.short	0x0001
        /*0022*/ 	.short	0x0008
        /*0024*/ 	.byte	0x00, 0xf0, 0x11, 0x00


	//----- nvinfo : EIATTR_KPARAM_INFO
	.align		4
.L_168:
        /*0028*/ 	.byte	0x04, 0x17
        /*002a*/ 	.short	(.L_170 - .L_169)
.L_169:
        /*002c*/ 	.word	0x00000000
        /*0030*/ 	.short	0x0000
        /*0032*/ 	.short	0x0000
        /*0034*/ 	.byte	0x00, 0xf5, 0x21, 0x00


	//----- nvinfo : EIATTR_SPARSE_MMA_MASK
	.align		4
.L_170:
        /*0038*/ 	.byte	0x03, 0x50
        /*003a*/ 	.short	0x0000


	//----- nvinfo : EIATTR_MAXREG_COUNT
	.align		4
        /*003c*/ 	.byte	0x03, 0x1b
        /*003e*/ 	.short	0x00ff


	//----- nvinfo : EIATTR_NUM_BARRIERS
	.align		4
        /*0040*/ 	.byte	0x02, 0x4c
        /*0042*/ 	.byte	0x01
	.zero		1


	//----- nvinfo : EIATTR_MERCURY_ISA_VERSION
	.align		4
        /*0044*/ 	.byte	0x03, 0x5f
        /*0046*/ 	.short	0x0101


	//----- nvinfo : EIATTR_VRC_CTA_INIT_COUNT
	.align		4
        /*0048*/ 	.byte	0x02, 0x4a
	.zero		1
	.zero		1


	//----- nvinfo : EIATTR_EXIT_INSTR_OFFSETS
	.align		4
        /*004c*/ 	.byte	0x04, 0x1c
        /*004e*/ 	.short	(.L_172 - .L_171)


	//   ....[0]....
.L_171:
        /*0050*/ 	.word	0x00000210


	//   ....[1]....
        /*0054*/ 	.word	0x00000280


	//----- nvinfo : EIATTR_CRS_STACK_SIZE
	.align		4
.L_172:
        /*0058*/ 	.byte	0x04, 0x1e
        /*005a*/ 	.short	(.L_174 - .L_173)
.L_173:
        /*005c*/ 	.word	0x00000000


	//----- nvinfo : EIATTR_CBANK_PARAM_SIZE
	.align		4
.L_174:
        /*0060*/ 	.byte	0x03, 0x19
        /*0062*/ 	.short	0x0018


	//----- nvinfo : EIATTR_PARAM_CBANK
	.align		4
        /*0064*/ 	.byte	0x04, 0x0a
        /*0066*/ 	.short	(.L_176 - .L_175)
	.align		4
.L_175:
        /*0068*/ 	.word	index@(.nv.constant0._Z19get_max_tree_lengthPiiS_)
        /*006c*/ 	.short	0x0380
        /*006e*/ 	.short	0x0018


	//----- nvinfo : EIATTR_SW_WAR
	.align		4
.L_176:
        /*0070*/ 	.byte	0x04, 0x36
        /*0072*/ 	.short	(.L_178 - .L_177)
.L_177:
        /*0074*/ 	.word	0x00000008
.L_178:


//--------------------- .nv.info._Z21init_random_generatorP17curandStateXORWOW --------------------------
	.section	.nv.info._Z21init_random_generatorP17curandStateXORWOW,"",@"SHT_CUDA_INFO"
	.sectionflags	@""
	.align	4


	//----- nvinfo : EIATTR_CUDA_API_VERSION
	.align		4
        /*0000*/ 	.byte	0x04, 0x37
        /*0002*/ 	.short	(.L_180 - .L_179)
.L_179:
        /*0004*/ 	.word	0x00000082


	//----- nvinfo : EIATTR_KPARAM_INFO
	.align		4
.L_180:
        /*0008*/ 	.byte	0x04, 0x17
        /*000a*/ 	.short	(.L_182 - .L_181)
.L_181:
        /*000c*/ 	.word	0x00000000
        /*0010*/ 	.short	0x0000
        /*0012*/ 	.short	0x0000
        /*0014*/ 	.byte	0x00, 0xf5, 0x21, 0x00


	//----- nvinfo : EIATTR_SPARSE_MMA_MASK
	.align		4
.L_182:
        /*0018*/ 	.byte	0x03, 0x50
        /*001a*/ 	.short	0x0000


	//----- nvinfo : EIATTR_MAXREG_COUNT
	.align		4
        /*001c*/ 	.byte	0x03, 0x1b
        /*001e*/ 	.short	0x00ff


	//----- nvinfo : EIATTR_MERCURY_ISA_VERSION
	.align		4
        /*0020*/ 	.byte	0x03, 0x5f
        /*0022*/ 	.short	0x0101


	//----- nvinfo : EIATTR_VRC_CTA_INIT_COUNT
	.align		4
        /*0024*/ 	.byte	0x02, 0x4a
	.zero		1
	.zero		1


	//----- nvinfo : EIATTR_EXIT_INSTR_OFFSETS
	.align		4
        /*0028*/ 	.byte	0x04, 0x1c
        /*002a*/ 	.short	(.L_184 - .L_183)


	//   ....[0]....
.L_183:
        /*002c*/ 	.word	0x00000e80


	//----- nvinfo : EIATTR_CRS_STACK_SIZE
	.align		4
.L_184:
        /*0030*/ 	.byte	0x04, 0x1e
        /*0032*/ 	.short	(.L_186 - .L_185)
.L_185:
        /*0034*/ 	.word	0x00000000


	//----- nvinfo : EIATTR_CBANK_PARAM_SIZE
	.align		4
.L_186:
        /*0038*/ 	.byte	0x03, 0x19
        /*003a*/ 	.short	0x0008


	//----- nvinfo : EIATTR_PARAM_CBANK
	.align		4
        /*003c*/ 	.byte	0x04, 0x0a
        /*003e*/ 	.short	(.L_188 - .L_187)
	.align		4
.L_187:
        /*0040*/ 	.word	index@(.nv.constant0._Z21init_random_generatorP17curandStateXORWOW)
        /*0044*/ 	.short	0x0380
        /*0046*/ 	.short	0x0008


	//----- nvinfo : EIATTR_SW_WAR
	.align		4
.L_188:
        /*0048*/ 	.byte	0x04, 0x36
        /*004a*/ 	.short	(.L_190 - .L_189)
.L_189:
        /*004c*/ 	.word	0x00000008
.L_190:


//--------------------- .nv.callgraph             --------------------------
	.section	.nv.callgraph,"",@"SHT_CUDA_CALLGRAPH"
	.align	4
	.sectionentsize	8
	.align		4
        /*0000*/ 	.word	0x00000000
	.align		4
        /*0004*/ 	.word	0xffffffff
	.align		4
        /*0008*/ 	.word	0x00000000
	.align		4
        /*000c*/ 	.word	0xfffffffe
	.align		4
        /*0010*/ 	.word	0x00000000
	.align		4
        /*0014*/ 	.word	0xfffffffd
	.align		4
        /*0018*/ 	.word	0x00000000
	.align		4
        /*001c*/ 	.word	0xfffffffc


//--------------------- .nv.constant4             --------------------------
	.section	.nv.constant4,"a",@progbits
	.align	8
	.align		8
.nv.constant4:
        /*0000*/ 	.dword	precalc_xorwow_matrix
	.align		8
        /*0008*/ 	.dword	precalc_xorwow_offset_matrix
	.align		8
        /*0010*/ 	.dword	mrg32k3aM1
	.align		8
        /*0018*/ 	.dword	mrg32k3aM2
	.align		8
        /*0020*/ 	.dword	mrg32k3aM1SubSeq
	.align		8
        /*0028*/ 	.dword	mrg32k3aM2SubSeq
	.align		8
        /*0030*/ 	.dword	mrg32k3aM1Seq
	.align		8
        /*0038*/ 	.dword	mrg32k3aM2Seq


//--------------------- .nv.constant3             --------------------------
	.section	.nv.constant3,"a",@progbits
	.align	8
.nv.constant3:
	.type		__cr_lgamma_table,@object
	.size		__cr_lgamma_table,(.L_8 - __cr_lgamma_table)
__cr_lgamma_table:
        /*0000*/ 	.byte	0x00, 0x00, 0x00, 0x00, 0x00, 0x00, 0x00, 0x00, 0x00, 0x00, 0x00, 0x00, 0x00, 0x00, 0x00, 0x00
        /*0010*/ 	.byte	0xef, 0x39, 0xfa, 0xfe, 0x42, 0x2e, 0xe6, 0x3f, 0x02, 0x20, 0x2a, 0xfa, 0x0b, 0xab, 0xfc, 0x3f
        /*0020*/ 	.byte	0xf9, 0x2c, 0x92, 0x7c, 0xa7, 0x6c, 0x09, 0x40, 0xc9, 0x79, 0x44, 0x3c, 0x64, 0x26, 0x13, 0x40
        /*0030*/ 	.byte	0xca, 0x01, 0xcf, 0x3a, 0x27, 0x51, 0x1a, 0x40, 0x30, 0xcc, 0x2d, 0xf3, 0xe1, 0x0c, 0x21, 0x40
        /*0040*/ 	.byte	0x0d, 0xb7, 0xfc, 0x82, 0x8e, 0x35, 0x25, 0x40
.L_8:


//--------------------- .text._Z29kernel_collect_num_valid_featPiPfi --------------------------
	.section	.text._Z29kernel_collect_num_valid_featPiPfi,"ax",@progbits
	.align	128
        .global         _Z29kernel_collect_num_valid_featPiPfi
        .type           _Z29kernel_collect_num_valid_featPiPfi,@function
        .size           _Z29kernel_collect_num_valid_featPiPfi,(.L_x_38 - _Z29kernel_collect_num_valid_featPiPfi)
        .other          _Z29kernel_collect_num_valid_featPiPfi,@"STO_CUDA_ENTRY STV_DEFAULT"
_Z29kernel_collect_num_valid_featPiPfi:
.text._Z29kernel_collect_num_valid_featPiPfi:
[----:B------:R-:W-:Y:S01]  /*0000*/  LDC R1, c[0x0][0x37c] ;  /* 0x0000df00ff017b82 */ /* 0x000fe20000000800 */
[----:B------:R-:W0:Y:S01]  /*0010*/  S2R R10, SR_TID.X ;  /* 0x00000000000a7919 */ /* 0x000e220000002100 */
[----:B------:R-:W1:Y:S01]  /*0020*/  LDCU.64 UR6, c[0x0][0x358] ;  /* 0x00006b00ff0677ac */ /* 0x000e620008000a00 */
[----:B------:R-:W-:Y:S01]  /*0030*/  BSSY.RECONVERGENT B0, `(.L_x_0) ;  /* 0x0000017000007945 */ /* 0x000fe20003800200 */
[----:B------:R-:W-:Y:S01]  /*0040*/  IMAD.MOV.U32 R0, RZ, RZ, RZ ;  /* 0x000000ffff007224 */ /* 0x000fe200078e00ff */
[----:B0-----:R-:W-:-:S13]  /*0050*/  ISETP.GT.U32.AND P0, PT, R10, 0x3, PT ;  /* 0x000000030a00780c */ /* 0x001fda0003f04070 */
[----:B-1----:R-:W-:Y:S05]  /*0060*/  @P0 BRA `(.L_x_1) ;  /* 0x00000000004c0947 */ /* 0x002fea0003800000 */
[----:B------:R-:W0:Y:S01]  /*0070*/  S2UR UR4, SR_CTAID.X ;  /* 0x00000000000479c3 */ /* 0x000e220000002500 */
[----:B------:R-:W-:Y:S01]  /*0080*/  IMAD.MOV.U32 R0, RZ, RZ, RZ ;  /* 0x000000ffff007224 */ /* 0x000fe200078e00ff */
[----:B------:R-:W-:-:S06]  /*0090*/  MOV R6, R10 ;  /* 0x0000000a00067202 */ /* 0x000fcc0000000f00 */
[----:B------:R-:W0:Y:S08]  /*00a0*/  LDC R7, c[0x0][0x390] ;  /* 0x0000e400ff077b82 */ /* 0x000e300000000800 */
[----:B------:R-:W1:Y:S08]  /*00b0*/  LDC R11, c[0x0][0x360] ;  /* 0x0000d800ff0b7b82 */ /* 0x000e700000000800 */
[----:B------:R-:W2:Y:S01]  /*00c0*/  LDC.64 R4, c[0x0][0x388] ;  /* 0x0000e200ff047b82 */ /* 0x000ea20000000a00 */
[----:B0-----:R-:W-:-:S04]  /*00d0*/  IMAD R7, R7, UR4, R10 ;  /* 0x0000000407077c24 */ /* 0x001fc8000f8e020a */
[----:B------:R-:W-:-:S07]  /*00e0*/  IMAD.SHL.U32 R7, R7, 0x2, RZ ;  /* 0x0000000207077824 */ /* 0x000fce00078e00ff */
.L_x_2:
[----:B--2---:R-:W-:-:S05]  /*00f0*/  IMAD.WIDE.U32 R2, R7, 0x4, R4 ;  /* 0x0000000407027825 */ /* 0x004fca00078e0004 */
[----:B------:R-:W2:Y:S04]  /*0100*/  LDG.E R8, desc[UR6][R2.64] ;  /* 0x0000000602087981 */ /* 0x000ea8000c1e1900 */
[----:B------:R-:W2:Y:S01]  /*0110*/  LDG.E R9, desc[UR6][R2.64+0x4] ;  /* 0x0000040602097981 */ /* 0x000ea2000c1e1900 */
[C---:B-1----:R-:W-:Y:S02]  /*0120*/  IMAD.IADD R6, R11.reuse, 0x1, R6 ;  /* 0x000000010b067824 */ /* 0x042fe400078e0206 */
[----:B------:R-:W-:-:S03]  /*0130*/  IMAD R7, R11, 0x2, R7 ;  /* 0x000000020b077824 */ /* 0x000fc600078e0207 */
[----:B------:R-:W-:Y:S02]  /*0140*/  ISETP.GE.U32.AND P1, PT, R6, 0x4, PT ;  /* 0x000000040600780c */ /* 0x000fe40003f26070 */
[----:B--2---:R-:W-:Y:S02]  /*0150*/  FSETP.NEU.AND P0, PT, R8, R9, PT ;  /* 0x000000090800720b */ /* 0x004fe40003f0d000 */
[----:B------:R-:W-:-:S11]  /*0160*/  IADD3 R8, PT, PT, R0, 0x1, RZ ;  /* 0x0000000100087810 */ /* 0x000fd60007ffe0ff */
[----:B------:R-:W-:-:S05]  /*0170*/  @!P0 IMAD.MOV R8, RZ, RZ, R0 ;  /* 0x000000ffff088224 */ /* 0x000fca00078e0200 */
[----:B------:R-:W-:Y:S01]  /*0180*/  MOV R0, R8 ;  /* 0x0000000800007202 */ /* 0x000fe20000000f00 */
[----:B------:R-:W-:Y:S06]  /*0190*/  @!P1 BRA `(.L_x_2) ;  /* 0xfffffffc00d49947 */ /* 0x000fec000383ffff */
.L_x_1:
[----:B------:R-:W-:Y:S05]  /*01a0*/  BSYNC.RECONVERGENT B0 ;  /* 0x0000000000007941 */ /* 0x000fea0003800200 */
.L_x_0:
[----:B------:R-:W0:Y:S01]  /*01b0*/  S2UR UR5, SR_CgaCtaId ;  /* 0x00000000000579c3 */ /* 0x000e220000008800 */
[----:B------:R-:W-:Y:S01]  /*01c0*/  UMOV UR4, 0x400 ;  /* 0x0000040000047882 */ /* 0x000fe20000000000 */
[----:B------:R-:W1:Y:S01]  /*01d0*/  LDCU UR8, c[0x0][0x360] ;  /* 0x00006c00ff0877ac */ /* 0x000e620008000800 */
[----:B------:R-:W-:Y:S01]  /*01e0*/  ISETP.NE.AND P0, PT, R10, RZ, PT ;  /* 0x000000ff0a00720c */ /* 0x000fe20003f05270 */
[----:B-1----:R-:W-:Y:S02]  /*01f0*/  UISETP.GE.U32.AND UP0, UPT, UR8, 0x2, UPT ;  /* 0x000000020800788c */ /* 0x002fe4000bf06070 */
[----:B0-----:R-:W-:-:S06]  /*0200*/  ULEA UR4, UR5, UR4, 0x18 ;  /* 0x0000000405047291 */ /* 0x001fcc000f8ec0ff */
[----:B------:R-:W-:-:S05]  /*0210*/  LEA R3, R10, UR4, 0x2 ;  /* 0x000000040a037c11 */ /* 0x000fca000f8e10ff */
[----:B------:R0:W-:Y:S01]  /*0220*/  STS [R3], R0 ;  /* 0x0000000003007388 */ /* 0x0001e20000000800 */
[----:B------:R-:W-:Y:S05]  /*0230*/  BRA.U !UP0, `(.L_x_3) ;  /* 0x0000000108307547 */ /* 0x000fea000b800000 */
[----:B0-----:R-:W-:-:S07]  /*0240*/  IMAD.U32 R0, RZ, RZ, UR8 ;  /* 0x00000008ff007e24 */ /* 0x001fce000f8e00ff */
.L_x_4:
[----:B------:R-:W-:Y:S01]  /*0250*/  BAR.SYNC.DEFER_BLOCKING 0x0 ;  /* 0x0000000000007b1d */ /* 0x000fe20000010000 */
[----:B------:R-:W-:-:S04]  /*0260*/  SHF.R.U32.HI R6, RZ, 0x1, R0 ;  /* 0x00000001ff067819 */ /* 0x000fc80000011600 */
[----:B------:R-:W-:-:S13]  /*0270*/  ISETP.GE.U32.AND P1, PT, R10, R6, PT ;  /* 0x000000060a00720c */ /* 0x000fda0003f26070 */
[----:B------:R-:W-:Y:S01]  /*0280*/  @!P1 LEA R2, R6, R3, 0x2 ;  /* 0x0000000306029211 */ /* 0x000fe200078e10ff */
[----:B------:R-:W-:Y:S05]  /*0290*/  @!P1 LDS R5, [R3] ;  /* 0x0000000003059984 */ /* 0x000fea0000000800 */
[----:B------:R-:W0:Y:S02]  /*02a0*/  @!P1 LDS R2, [R2] ;  /* 0x0000000002029984 */ /* 0x000e240000000800 */
[----:B0-----:R-:W-:-:S05]  /*02b0*/  @!P1 IMAD.IADD R4, R2, 0x1, R5 ;  /* 0x0000000102049824 */ /* 0x001fca00078e0205 */
[----:B------:R1:W-:Y:S01]  /*02c0*/  @!P1 STS [R3], R4 ;  /* 0x0000000403009388 */ /* 0x0003e20000000800 */
[----:B------:R-:W-:Y:S02]  /*02d0*/  ISETP.GT.U32.AND P1, PT, R0, 0x3, PT ;  /* 0x000000030000780c */ /* 0x000fe40003f24070 */
[----:B------:R-:W-:-:S11]  /*02e0*/  MOV R0, R6 ;  /* 0x0000000600007202 */ /* 0x000fd60000000f00 */
[----:B-1----:R-:W-:Y:S05]  /*02f0*/  @P1 BRA `(.L_x_4) ;  /* 0xfffffffc00d41947 */ /* 0x002fea000383ffff */
.L_x_3:
[----:B------:R-:W-:Y:S05]  /*0300*/  @P0 EXIT ;  /* 0x000000000000094d */ /* 0x000fea0003800000 */
[----:B------:R-:W1:Y:S01]  /*0310*/  S2UR UR5, SR_CgaCtaId ;  /* 0x00000000000579c3 */ /* 0x000e620000008800 */
[----:B------:R-:W-:Y:S01]  /*0320*/  UMOV UR4, 0x400 ;  /* 0x0000040000047882 */ /* 0x000fe20000000000 */
[----:B------:R-:W2:Y:S06]  /*0330*/  S2R R7, SR_CTAID.X ;  /* 0x0000000000077919 */ /* 0x000eac0000002500 */
[----:B0-----:R-:W2:Y:S01]  /*0340*/  LDC.64 R2, c[0x0][0x380] ;  /* 0x0000e000ff027b82 */ /* 0x001ea20000000a00 */
[----:B-1----:R-:W-:-:S09]  /*0350*/  ULEA UR4, UR5, UR4, 0x18 ;  /* 0x0000000405047291 */ /* 0x002fd2000f8ec0ff */
[----:B------:R-:W0:Y:S01]  /*0360*/  LDS R5, [UR4] ;  /* 0x00000004ff057984 */ /* 0x000e220008000800 */
[----:B--2---:R-:W-:-:S05]  /*0370*/  IMAD.WIDE.U32 R2, R7, 0x4, R2 ;  /* 0x0000000407027825 */ /* 0x004fca00078e0002 */
[----:B0-----:R-:W-:Y:S01]  /*0380*/  STG.E desc[UR6][R2.64], R5 ;  /* 0x0000000502007986 */ /* 0x001fe2000c101906 */
[----:B------:R-:W-:Y:S05]  /*0390*/  EXIT ;  /* 0x000000000000794d */ /* 0x000fea0003800000 */
.L_x_5:
[----:B------:R-:W-:-:S00]  /*03a0*/  BRA `(.L_x_5) ;  /* 0xfffffffc00fc7947 */ /* 0x000fc0000383ffff */
[----:B------:R-:W-:-:S00]  /*03b0*/  NOP ;  /* 0x0000000000007918 */ /* 0x000fc00000000000 */
        /* <DEDUP_REMOVED lines=12> */
.L_x_38:


//--------------------- .text._Z22kernel_collect_min_maxPfPiiiiS_ --------------------------
	.section	.text._Z22kernel_collect_min_maxPfPiiiiS_,"ax",@progbits
	.align	128
        .global         _Z22kernel_collect_min_maxPfPiiiiS_
        .type           _Z22kernel_collect_min_maxPfPiiiiS_,@function
        .size           _Z22kernel_collect_min_maxPfPiiiiS_,(.L_x_39 - _Z22kernel_collect_min_maxPfPiiiiS_)
        .other          _Z22kernel_collect_min_maxPfPiiiiS_,@"STO_CUDA_ENTRY STV_DEFAULT"
_Z22kernel_collect_min_maxPfPiiiiS_:
.text._Z22kernel_collect_min_maxPfPiiiiS_:
[----:B------:R-:W-:Y:S01]  /*0000*/  LDC R1, c[0x0][0x37c] ;  /* 0x0000df00ff017b82 */ /* 0x000fe20000000800 */
[----:B------:R-:W0:Y:S01]  /*0010*/  S2R R10, SR_TID.X ;  /* 0x00000000000a7919 */ /* 0x000e220000002100 */
[----:B------:R-:W0:Y:S01]  /*0020*/  LDCU UR4, c[0x0][0x398] ;  /* 0x00007300ff0477ac */ /* 0x000e220008000800 */
[----:B------:R-:W-:Y:S01]  /*0030*/  BSSY.RECONVERGENT B0, `(.L_x_6) ;  /* 0x0000021000007945 */ /* 0x000fe20003800200 */
[----:B------:R-:W-:Y:S01]  /*0040*/  IMAD.MOV.U32 R3, RZ, RZ, -0x800001 ;  /* 0xff7fffffff037424 */ /* 0x000fe200078e00ff */
[----:B------:R-:W1:Y:S01]  /*0050*/  LDCU.64 UR6, c[0x0][0x358] ;  /* 0x00006b00ff0677ac */ /* 0x000e620008000a00 */
[----:B------:R-:W-:Y:S01]  /*0060*/  IMAD.MOV.U32 R2, RZ, RZ, 0x7f7fffff ;  /* 0x7f7fffffff027424 */ /* 0x000fe200078e00ff */
[----:B------:R-:W2:Y:S01]  /*0070*/  LDCU UR5, c[0x0][0x390] ;  /* 0x00007200ff0577ac */ /* 0x000ea20008000800 */
[----:B0-----:R-:W-:-:S13]  /*0080*/  ISETP.GE.AND P0, PT, R10, UR4, PT ;  /* 0x000000040a007c0c */ /* 0x001fda000bf06270 */
[----:B-12---:R-:W-:Y:S05]  /*0090*/  @P0 BRA `(.L_x_7) ;  /* 0x0000000000680947 */ /* 0x006fea0003800000 */
[----:B------:R-:W0:Y:S01]  /*00a0*/  S2R R11, SR_CTAID.X ;  /* 0x00000000000b7919 */ /* 0x000e220000002500 */
[----:B------:R-:W1:Y:S01]  /*00b0*/  LDC R15, c[0x0][0x360] ;  /* 0x0000d800ff0f7b82 */ /* 0x000e620000000800 */
[----:B------:R-:W-:Y:S01]  /*00c0*/  IMAD.MOV.U32 R0, RZ, RZ, R10 ;  /* 0x000000ffff007224 */ /* 0x000fe200078e000a */
[----:B------:R-:W2:Y:S01]  /*00d0*/  S2R R13, SR_CTAID.Y ;  /* 0x00000000000d7919 */ /* 0x000ea20000002600 */
[----:B------:R-:W-:Y:S02]  /*00e0*/  IMAD.MOV.U32 R2, RZ, RZ, 0x7f7fffff ;  /* 0x7f7fffffff027424 */ /* 0x000fe400078e00ff */
[----:B------:R-:W-:-:S03]  /*00f0*/  IMAD.MOV.U32 R3, RZ, RZ, -0x800001 ;  /* 0xff7fffffff037424 */ /* 0x000fc600078e00ff */
[----:B------:R-:W3:Y:S08]  /*0100*/  LDC R17, c[0x0][0x398] ;  /* 0x0000e600ff117b82 */ /* 0x000ef00000000800 */
[----:B------:R-:W4:Y:S08]  /*0110*/  LDC.64 R4, c[0x0][0x388] ;  /* 0x0000e200ff047b82 */ /* 0x000f300000000a00 */
[----:B------:R-:W0:Y:S02]  /*0120*/  LDC.64 R6, c[0x0][0x380] ;  /* 0x0000e000ff067b82 */ /* 0x000e240000000a00 */
.L_x_10:
[----:B0--3--:R-:W-:-:S04]  /*0130*/  IMAD R9, R11, R17, R0 ;  /* 0x000000110b097224 */ /* 0x009fc800078e0200 */
[----:B----4-:R-:W-:-:S06]  /*0140*/  IMAD.WIDE.U32 R8, R9, 0x4, R4 ;  /* 0x0000000409087825 */ /* 0x010fcc00078e0004 */
[----:B------:R-:W3:Y:S01]  /*0150*/  LDG.E R8, desc[UR6][R8.64] ;  /* 0x0000000608087981 */ /* 0x000ee2000c1e1900 */
[----:B------:R-:W-:Y:S01]  /*0160*/  BSSY.RECONVERGENT B1, `(.L_x_8) ;  /* 0x000000a000017945 */ /* 0x000fe20003800200 */
[----:B---3--:R-:W-:-:S13]  /*0170*/  ISETP.NE.AND P0, PT, R8, UR5, PT ;  /* 0x0000000508007c0c */ /* 0x008fda000bf05270 */
[----:B------:R-:W-:Y:S05]  /*0180*/  @P0 BRA `(.L_x_9) ;  /* 0x00000000001c0947 */ /* 0x000fea0003800000 */
[----:B--2---:R-:W-:-:S05]  /*0190*/  LEA R9, R0, R13, 0x2 ;  /* 0x0000000d00097211 */ /* 0x004fca00078e10ff */
[----:B------:R-:W-:-:S06]  /*01a0*/  IMAD.WIDE.U32 R8, R9, 0x4, R6 ;  /* 0x0000000409087825 */ /* 0x000fcc00078e0006 */
[----:B------:R-:W2:Y:S02]  /*01b0*/  LDG.E R8, desc[UR6][R8.64] ;  /* 0x0000000608087981 */ /* 0x000ea4000c1e1900 */
[CC--:B--2---:R-:W-:Y:S02]  /*01c0*/  FSETP.GEU.AND P1, PT, R8.reuse, R2.reuse, PT ;  /* 0x000000020800720b */ /* 0x0c4fe40003f2e000 */
[CC--:B------:R-:W-:Y:S02]  /*01d0*/  FSETP.GT.AND P0, PT, R8.reuse, R3.reuse, PT ;  /* 0x000000030800720b */ /* 0x0c0fe40003f04000 */
[C---:B------:R-:W-:Y:S02]  /*01e0*/  FSEL R2, R8.reuse, R2, !P1 ;  /* 0x0000000208027208 */ /* 0x040fe40004800000 */
[----:B------:R-:W-:-:S09]  /*01f0*/  FSEL R3, R8, R3, P0 ;  /* 0x0000000308037208 */ /* 0x000fd20000000000 */
.L_x_9:
[----:B------:R-:W-:Y:S05]  /*0200*/  BSYNC.RECONVERGENT B1 ;  /* 0x0000000000017941 */ /* 0x000fea0003800200 */
.L_x_8:
[----:B-1----:R-:W-:-:S05]  /*0210*/  IMAD.IADD R0, R15, 0x1, R0 ;  /* 0x000000010f007824 */ /* 0x002fca00078e0200 */
[----:B------:R-:W-:-:S13]  /*0220*/  ISETP.GE.AND P0, PT, R0, R17, PT ;  /* 0x000000110000720c */ /* 0x000fda0003f06270 */
[----:B------:R-:W-:Y:S05]  /*0230*/  @!P0 BRA `(.L_x_10) ;  /* 0xfffffffc00bc8947 */ /* 0x000fea000383ffff */
.L_x_7:
[----:B------:R-:W-:Y:S05]  /*0240*/  BSYNC.RECONVERGENT B0 ;  /* 0x0000000000007941 */ /* 0x000fea0003800200 */
.L_x_6:
[----:B------:R-:W0:Y:S01]  /*0250*/  S2UR UR5, SR_CgaCtaId ;  /* 0x00000000000579c3 */ /* 0x000e220000008800 */
[----:B------:R-:W-:Y:S02]  /*0260*/  UMOV UR4, 0x400 ;  /* 0x0000040000047882 */ /* 0x000fe40000000000 */
[----:B0-----:R-:W-:Y:S01]  /*0270*/  ULEA UR4, UR5, UR4, 0x18 ;  /* 0x0000000405047291 */ /* 0x001fe2000f8ec0ff */
[----:B------:R-:W0:Y:S05]  /*0280*/  LDCU UR5, c[0x0][0x360] ;  /* 0x00006c00ff0577ac */ /* 0x000e2a0008000800 */
[----:B------:R-:W-:-:S05]  /*0290*/  LEA R0, R10, UR4, 0x3 ;  /* 0x000000040a007c11 */ /* 0x000fca000f8e18ff */
[----:B------:R1:W-:Y:S01]  /*02a0*/  STS.64 [R0], R2 ;  /* 0x0000000200007388 */ /* 0x0003e20000000a00 */
[----:B0-----:R-:W-:-:S09]  /*02b0*/  UISETP.GE.U32.AND UP0, UPT, UR5, 0x2, UPT ;  /* 0x000000020500788c */ /* 0x001fd2000bf06070 */
[----:B-1----:R-:W-:Y:S05]  /*02c0*/  BRA.U !UP0, `(.L_x_11) ;  /* 0x00000001084c7547 */ /* 0x002fea000b800000 */
[----:B------:R-:W-:-:S07]  /*02d0*/  IMAD.U32 R3, RZ, RZ, UR5 ;  /* 0x00000005ff037e24 */ /* 0x000fce000f8e00ff */
.L_x_14:
[--C-:B------:R-:W-:Y:S01]  /*02e0*/  IMAD.MOV.U32 R2, RZ, RZ, R3.reuse ;  /* 0x000000ffff027224 */ /* 0x100fe200078e0003 */
[----:B------:R-:W-:Y:S01]  /*02f0*/  SHF.R.U32.HI R3, RZ, 0x1, R3 ;  /* 0x00000001ff037819 */ /* 0x000fe20000011603 */
[----:B------:R-:W-:Y:S03]  /*0300*/  BAR.SYNC.DEFER_BLOCKING 0x0 ;  /* 0x0000000000007b1d */ /* 0x000fe60000010000 */
[----:B------:R-:W-:Y:S02]  /*0310*/  ISETP.GE.U32.AND P1, PT, R10, R3, PT ;  /* 0x000000030a00720c */ /* 0x000fe40003f26070 */
[----:B------:R-:W-:Y:S01]  /*0320*/  ISETP.GT.U32.AND P0, PT, R2, 0x3, PT ;  /* 0x000000030200780c */ /* 0x000fe20003f04070 */
[----:B------:R-:W-:Y:S10]  /*0330*/  BSSY.RECONVERGENT B0, `(.L_x_12) ;  /* 0x000000b000007945 */ /* 0x000ff40003800200 */
[----:B0-----:R-:W-:Y:S05]  /*0340*/  @P1 BRA `(.L_x_13) ;  /* 0x0000000000241947 */ /* 0x001fea0003800000 */
[----:B------:R-:W-:Y:S01]  /*0350*/  LEA R4, R3, R0, 0x3 ;  /* 0x0000000003047211 */ /* 0x000fe200078e18ff */
[----:B------:R-:W-:Y:S04]  /*0360*/  LDS R2, [R0] ;  /* 0x0000000000027984 */ /* 0x000fe80000000800 */
[----:B------:R-:W0:Y:S02]  /*0370*/  LDS R5, [R4] ;  /* 0x0000000004057984 */ /* 0x000e240000000800 */
[----:B0-----:R-:W-:Y:S02]  /*0380*/  FSETP.GEU.AND P1, PT, R5, R2, PT ;  /* 0x000000020500720b */ /* 0x001fe40003f2e000 */
[----:B------:R-:W-:Y:S11]  /*0390*/  LDS R2, [R0+0x4] ;  /* 0x0000040000027984 */ /* 0x000ff60000000800 */
[----:B------:R-:W-:Y:S04]  /*03a0*/  @!P1 STS [R0], R5 ;  /* 0x0000000500009388 */ /* 0x000fe80000000800 */
[----:B------:R-:W0:Y:S02]  /*03b0*/  LDS R7, [R4+0x4] ;  /* 0x0000040004077984 */ /* 0x000e240000000800 */
[----:B0-----:R-:W-:-:S13]  /*03c0*/  FSETP.GT.AND P1, PT, R7, R2, PT ;  /* 0x000000020700720b */ /* 0x001fda0003f24000 */
[----:B------:R0:W-:Y:S02]  /*03d0*/  @P1 STS [R0+0x4], R7 ;  /* 0x0000040700001388 */ /* 0x0001e40000000800 */
.L_x_13:
[----:B------:R-:W-:Y:S05]  /*03e0*/  BSYNC.RECONVERGENT B0 ;  /* 0x0000000000007941 */ /* 0x000fea0003800200 */
.L_x_12:
[----:B------:R-:W-:Y:S05]  /*03f0*/  @P0 BRA `(.L_x_14) ;  /* 0xfffffffc00b80947 */ /* 0x000fea000383ffff */
.L_x_11:
[----:B------:R-:W-:-:S13]  /*0400*/  ISETP.NE.AND P0, PT, R10, RZ, PT ;  /* 0x000000ff0a00720c */ /* 0x000fda0003f05270 */
[----:B------:R-:W-:Y:S05]  /*0410*/  @P0 EXIT ;  /* 0x000000000000094d */ /* 0x000fea0003800000 */
[----:B------:R-:W1:Y:S01]  /*0420*/  S2UR UR5, SR_CgaCtaId ;  /* 0x00000000000579c3 */ /* 0x000e620000008800 */
[----:B------:R-:W-:Y:S01]  /*0430*/  UMOV UR4, 0x400 ;  /* 0x0000040000047882 */ /* 0x000fe20000000000 */
[----:B0-----:R-:W0:Y:S06]  /*0440*/  S2R R0, SR_CTAID.Y ;  /* 0x0000000000007919 */ /* 0x001e2c0000002600 */
[----:B------:R-:W0:Y:S08]  /*0450*/  LDC R7, c[0x0][0x394] ;  /* 0x0000e500ff077b82 */ /* 0x000e300000000800 */
[----:B------:R-:W3:Y:S01]  /*0460*/  LDC.64 R2, c[0x0][0x3a0] ;  /* 0x0000e800ff027b82 */ /* 0x000ee20000000a00 */
[----:B-1----:R-:W-:-:S07]  /*0470*/  ULEA UR4, UR5, UR4, 0x18 ;  /* 0x0000000405047291 */ /* 0x002fce000f8ec0ff */
[----:B------:R-:W0:Y:S02]  /*0480*/  S2UR UR5, SR_CTAID.X ;  /* 0x00000000000579c3 */ /* 0x000e240000002500 */
[----:B------:R-:W1:Y:S01]  /*0490*/  LDS.64 R4, [UR4] ;  /* 0x00000004ff047984 */ /* 0x000e620008000a00 */
[----:B0-----:R-:W-:-:S04]  /*04a0*/  IMAD R7, R7, UR5, R0 ;  /* 0x0000000507077c24 */ /* 0x001fc8000f8e0200 */
[----:B------:R-:W-:-:S04]  /*04b0*/  IMAD.SHL.U32 R7, R7, 0x2, RZ ;  /* 0x0000000207077824 */ /* 0x000fc800078e00ff */
[----:B---3--:R-:W-:-:S05]  /*04c0*/  IMAD.WIDE.U32 R2, R7, 0x4, R2 ;  /* 0x0000000407027825 */ /* 0x008fca00078e0002 */
[----:B-1----:R-:W-:Y:S04]  /*04d0*/  STG.E desc[UR6][R2.64], R4 ;  /* 0x0000000402007986 */ /* 0x002fe8000c101906 */
[----:B------:R-:W-:Y:S01]  /*04e0*/  STG.E desc[UR6][R2.64+0x4], R5 ;  /* 0x0000040502007986 */ /* 0x000fe2000c101906 */
[----:B------:R-:W-:Y:S05]  /*04f0*/  EXIT ;  /* 0x000000000000794d */ /* 0x000fea0003800000 */
.L_x_15:
        /* <DEDUP_REMOVED lines=16> */
.L_x_39:


//--------------------- .text._Z20kernel_advance_treesPfS_iiPi --------------------------
	.section	.text._Z20kernel_advance_treesPfS_iiPi,"ax",@progbits
	.align	128
        .global         _Z20kernel_advance_treesPfS_iiPi
        .type           _Z20kernel_advance_treesPfS_iiPi,@function
        .size           _Z20kernel_advance_treesPfS_iiPi,(.L_x_40 - _Z20kernel_advance_treesPfS_iiPi)
        .other          _Z20kernel_advance_treesPfS_iiPi,@"STO_CUDA_ENTRY STV_DEFAULT"
_Z20kernel_advance_treesPfS_iiPi:
.text._Z20kernel_advance_treesPfS_iiPi:
[----:B------:R-:W-:Y:S01]  /*0000*/  LDC R1, c[0x0][0x37c] ;  /* 0x0000df00ff017b82 */ /* 0x000fe20000000800 */
[----:B------:R-:W0:Y:S01]  /*0010*/  S2R R17, SR_TID.X ;  /* 0x0000000000117919 */ /* 0x000e220000002100 */
[----:B------:R-:W0:Y:S02]  /*0020*/  LDCU UR8, c[0x0][0x390] ;  /* 0x00007200ff0877ac */ /* 0x000e240008000800 */
[----:B0-----:R-:W-:-:S13]  /*0030*/  ISETP.GE.AND P0, PT, R17, UR8, PT ;  /* 0x0000000811007c0c */ /* 0x001fda000bf06270 */
[----:B------:R-:W-:Y:S05]  /*0040*/  @P0 EXIT ;  /* 0x000000000000094d */ /* 0x000fea0003800000 */
[----:B------:R-:W0:Y:S01]  /*0050*/  S2UR UR4, SR_CTAID.X ;  /* 0x00000000000479c3 */ /* 0x000e220000002500 */
[----:B------:R-:W1:Y:S01]  /*0060*/  LDCU UR5, c[0x0][0x360] ;  /* 0x00006c00ff0577ac */ /* 0x000e620008000800 */
[----:B------:R-:W2:Y:S06]  /*0070*/  LDCU.64 UR6, c[0x0][0x358] ;  /* 0x00006b00ff0677ac */ /* 0x000eac0008000a00 */
[----:B------:R-:W3:Y:S08]  /*0080*/  LDC R21, c[0x0][0x394] ;  /* 0x0000e500ff157b82 */ /* 0x000ef00000000800 */
[----:B------:R-:W4:Y:S08]  /*0090*/  LDC.64 R2, c[0x0][0x398] ;  /* 0x0000e600ff027b82 */ /* 0x000f300000000a00 */
[----:B------:R-:W0:Y:S08]  /*00a0*/  LDC.64 R4, c[0x0][0x380] ;  /* 0x0000e000ff047b82 */ /* 0x000e300000000a00 */
[----:B-12---:R-:W0:Y:S02]  /*00b0*/  LDC.64 R6, c[0x0][0x388] ;  /* 0x0000e200ff067b82 */ /* 0x006e240000000a00 */
.L_x_16:
[----:B-1--4-:R-:W-:-:S05]  /*00c0*/  IMAD.WIDE R8, R17, 0x4, R2 ;  /* 0x0000000411087825 */ /* 0x012fca00078e0202 */
[----:B------:R-:W0:Y:S02]  /*00d0*/  LDG.E R0, desc[UR6][R8.64] ;  /* 0x0000000608007981 */ /* 0x000e24000c1e1900 */
[----:B0--3--:R-:W-:-:S04]  /*00e0*/  IMAD R0, R21, UR4, R0 ;  /* 0x0000000415007c24 */ /* 0x009fc8000f8e0200 */
[----:B------:R-:W-:-:S04]  /*00f0*/  IMAD R15, R0, 0x6, RZ ;  /* 0x00000006000f7824 */ /* 0x000fc800078e02ff */
[----:B------:R-:W-:-:S05]  /*0100*/  IMAD.WIDE.U32 R10, R15, 0x4, R4 ;  /* 0x000000040f0a7825 */ /* 0x000fca00078e0004 */
[----:B------:R-:W2:Y:S04]  /*0110*/  LDG.E R0, desc[UR6][R10.64] ;  /* 0x000000060a007981 */ /* 0x000ea8000c1e1900 */
[----:B------:R-:W3:Y:S01]  /*0120*/  LDG.E R19, desc[UR6][R10.64+0x4] ;  /* 0x000004060a137981 */ /* 0x000ee2000c1e1900 */
[----:B--2---:R-:W0:Y:S02]  /*0130*/  F2I.TRUNC.NTZ R0, R0 ;  /* 0x0000000000007305 */ /* 0x004e24000020f100 */
[----:B0-----:R-:W-:-:S05]  /*0140*/  LEA R13, R17, R0, 0x2 ;  /* 0x00000000110d7211 */ /* 0x001fca00078e10ff */
[----:B------:R-:W-:-:S06]  /*0150*/  IMAD.WIDE R12, R13, 0x4, R6 ;  /* 0x000000040d0c7825 */ /* 0x000fcc00078e0206 */
[----:B------:R-:W3:Y:S02]  /*0160*/  LDG.E R12, desc[UR6][R12.64] ;  /* 0x000000060c0c7981 */ /* 0x000ee4000c1e1900 */
[----:B---3--:R-:W-:Y:S02]  /*0170*/  FSETP.GEU.AND P0, PT, R12, R19, PT ;  /* 0x000000130c00720b */ /* 0x008fe40003f0e000 */
[----:B------:R-:W-:-:S11]  /*0180*/  IADD3 R19, PT, PT, R15, 0x2, RZ ;  /* 0x000000020f137810 */ /* 0x000fd60007ffe0ff */
[----:B------:R-:W-:-:S05]  /*0190*/  @P0 IADD3 R19, PT, PT, R15, 0x3, RZ ;  /* 0x000000030f130810 */ /* 0x000fca0007ffe0ff */
[----:B------:R-:W-:-:S06]  /*01a0*/  IMAD.WIDE.U32 R14, R19, 0x4, R4 ;  /* 0x00000004130e7825 */ /* 0x000fcc00078e0004 */
[----:B------:R-:W2:Y:S01]  /*01b0*/  LDG.E R14, desc[UR6][R14.64] ;  /* 0x000000060e0e7981 */ /* 0x000ea2000c1e1900 */
[----:B------:R-:W-:-:S04]  /*01c0*/  IADD3 R17, PT, PT, R17, UR5, RZ ;  /* 0x0000000511117c10 */ /* 0x000fc8000fffe0ff */
[----:B------:R-:W-:Y:S01]  /*01d0*/  ISETP.GE.AND P0, PT, R17, UR8, PT ;  /* 0x0000000811007c0c */ /* 0x000fe2000bf06270 */
[----:B--2---:R-:W0:Y:S02]  /*01e0*/  F2I.TRUNC.NTZ R19, R14 ;  /* 0x0000000e00137305 */ /* 0x004e24000020f100 */
[----:B0-----:R1:W-:Y:S10]  /*01f0*/  STG.E desc[UR6][R8.64], R19 ;  /* 0x0000001308007986 */ /* 0x0013f4000c101906 */
[----:B------:R-:W-:Y:S05]  /*0200*/  @!P0 BRA `(.L_x_16) ;  /* 0xfffffffc00ac8947 */ /* 0x000fea000383ffff */
[----:B------:R-:W-:Y:S05]  /*0210*/  EXIT ;  /* 0x000000000000794d */ /* 0x000fea0003800000 */
.L_x_17:
        /* <DEDUP_REMOVED lines=14> */
.L_x_40:


//--------------------- .text._Z21kernel_traverse_treesPfS_iiPi --------------------------
	.section	.text._Z21kernel_traverse_treesPfS_iiPi,"ax",@progbits
	.align	128
        .global         _Z21kernel_traverse_treesPfS_iiPi
        .type           _Z21kernel_traverse_treesPfS_iiPi,@function
        .size           _Z21kernel_traverse_treesPfS_iiPi,(.L_x_41 - _Z21kernel_traverse_treesPfS_iiPi)
        .other          _Z21kernel_traverse_treesPfS_iiPi,@"STO_CUDA_ENTRY STV_DEFAULT"
_Z21kernel_traverse_treesPfS_iiPi:
.text._Z21kernel_traverse_treesPfS_iiPi:
[----:B------:R-:W-:Y:S01]  /*0000*/  LDC R1, c[0x0][0x37c] ;  /* 0x0000df00ff017b82 */ /* 0x000fe20000000800 */
[----:B------:R-:W0:Y:S07]  /*0010*/  S2R R8, SR_TID.X ;  /* 0x0000000000087919 */ /* 0x000e2e0000002100 */
[----:B------:R-:W0:Y:S08]  /*0020*/  S2UR UR4, SR_CTAID.X ;  /* 0x00000000000479c3 */ /* 0x000e300000002500 */
[----:B------:R-:W0:Y:S08]  /*0030*/  LDC R5, c[0x0][0x360] ;  /* 0x0000d800ff057b82 */ /* 0x000e300000000800 */
[----:B------:R-:W1:Y:S01]  /*0040*/  LDC.64 R2, c[0x0][0x390] ;  /* 0x0000e400ff027b82 */ /* 0x000e620000000a00 */
[----:B0-----:R-:W-:-:S02]  /*0050*/  IMAD R8, R5, UR4, R8 ;  /* 0x0000000405087c24 */ /* 0x001fc4000f8e0208 */
[----:B-1----:R-:W-:-:S05]  /*0060*/  IMAD R5, R3, R2, RZ ;  /* 0x0000000203057224 */ /* 0x002fca00078e02ff */
[----:B------:R-:W-:-:S13]  /*0070*/  ISETP.GE.AND P0, PT, R8, R5, PT ;  /* 0x000000050800720c */ /* 0x000fda0003f06270 */
[----:B------:R-:W-:Y:S05]  /*0080*/  @P0 EXIT ;  /* 0x000000000000094d */ /* 0x000fea0003800000 */
[----:B------:R-:W-:Y:S01]  /*0090*/  IABS R7, R3 ;  /* 0x0000000300077213 */ /* 0x000fe20000000000 */
[----:B------:R-:W-:Y:S01]  /*00a0*/  BSSY.RECONVERGENT B0, `(.L_x_18) ;  /* 0x0000031000007945 */ /* 0x000fe20003800200 */
[----:B------:R-:W0:Y:S02]  /*00b0*/  LDCU.64 UR4, c[0x0][0x358] ;  /* 0x00006b00ff0477ac */ /* 0x000e240008000a00 */
[----:B------:R-:W1:Y:S08]  /*00c0*/  I2F.RP R0, R7 ;  /* 0x0000000700007306 */ /* 0x000e700000209400 */
[----:B-1----:R-:W1:Y:S02]  /*00d0*/  MUFU.RCP R0, R0 ;  /* 0x0000000000007308 */ /* 0x002e640000001000 */
[----:B-1----:R-:W-:-:S06]  /*00e0*/  VIADD R4, R0, 0xffffffe ;  /* 0x0ffffffe00047836 */ /* 0x002fcc0000000000 */
[----:B------:R1:W2:Y:S02]  /*00f0*/  F2I.FTZ.U32.TRUNC.NTZ R5, R4 ;  /* 0x0000000400057305 */ /* 0x0002a4000021f000 */
[----:B-1----:R-:W-:Y:S01]  /*0100*/  IMAD.MOV.U32 R4, RZ, RZ, RZ ;  /* 0x000000ffff047224 */ /* 0x002fe200078e00ff */
[----:B--2---:R-:W-:-:S05]  /*0110*/  IADD3 R2, PT, PT, RZ, -R5, RZ ;  /* 0x80000005ff027210 */ /* 0x004fca0007ffe0ff */
[----:B------:R-:W-:Y:S01]  /*0120*/  IMAD R9, R2, R7, RZ ;  /* 0x0000000702097224 */ /* 0x000fe200078e02ff */
[----:B------:R-:W-:-:S03]  /*0130*/  IABS R2, R8 ;  /* 0x0000000800027213 */ /* 0x000fc60000000000 */
[----:B------:R-:W-:-:S06]  /*0140*/  IMAD.HI.U32 R5, R5, R9, R4 ;  /* 0x0000000905057227 */ /* 0x000fcc00078e0004 */
[----:B------:R-:W-:-:S05]  /*0150*/  IMAD.HI.U32 R0, R5, R2, RZ ;  /* 0x0000000205007227 */ /* 0x000fca00078e00ff */
[----:B------:R-:W-:-:S05]  /*0160*/  IADD3 R5, PT, PT, -R0, RZ, RZ ;  /* 0x000000ff00057210 */ /* 0x000fca0007ffe1ff */
[C---:B------:R-:W-:Y:S02]  /*0170*/  IMAD R2, R7.reuse, R5, R2 ;  /* 0x0000000507027224 */ /* 0x040fe400078e0202 */
[----:B------:R-:W1:Y:S03]  /*0180*/  LDC.64 R4, c[0x0][0x380] ;  /* 0x0000e000ff047b82 */ /* 0x000e660000000a00 */
[----:B------:R-:W-:-:S13]  /*0190*/  ISETP.GT.U32.AND P2, PT, R7, R2, PT ;  /* 0x000000020700720c */ /* 0x000fda0003f44070 */
[----:B------:R-:W-:Y:S01]  /*01a0*/  @!P2 IMAD.IADD R2, R2, 0x1, -R7 ;  /* 0x000000010202a824 */ /* 0x000fe200078e0a07 */
[----:B------:R-:W-:Y:S02]  /*01b0*/  @!P2 IADD3 R0, PT, PT, R0, 0x1, RZ ;  /* 0x000000010000a810 */ /* 0x000fe40007ffe0ff */
[----:B------:R-:W-:Y:S02]  /*01c0*/  ISETP.NE.AND P2, PT, R3, RZ, PT ;  /* 0x000000ff0300720c */ /* 0x000fe40003f45270 */
[----:B------:R-:W-:Y:S02]  /*01d0*/  ISETP.GE.U32.AND P0, PT, R2, R7, PT ;  /* 0x000000070200720c */ /* 0x000fe40003f06070 */
[----:B------:R-:W-:Y:S01]  /*01e0*/  LOP3.LUT R2, R8, R3, RZ, 0x3c, !PT ;  /* 0x0000000308027212 */ /* 0x000fe200078e3cff */
[----:B------:R-:W2:Y:S03]  /*01f0*/  LDC.64 R6, c[0x0][0x388] ;  /* 0x0000e200ff067b82 */ /* 0x000ea60000000a00 */
[----:B------:R-:W-:-:S07]  /*0200*/  ISETP.GE.AND P1, PT, R2, RZ, PT ;  /* 0x000000ff0200720c */ /* 0x000fce0003f26270 */
[----:B------:R-:W-:-:S06]  /*0210*/  @P0 VIADD R0, R0, 0x1 ;  /* 0x0000000100000836 */ /* 0x000fcc0000000000 */
[----:B------:R-:W-:Y:S02]  /*0220*/  @!P1 IADD3 R0, PT, PT, -R0, RZ, RZ ;  /* 0x000000ff00009210 */ /* 0x000fe40007ffe1ff */
[----:B------:R-:W-:-:S05]  /*0230*/  @!P2 LOP3.LUT R0, RZ, R3, RZ, 0x33, !PT ;  /* 0x00000003ff00a212 */ /* 0x000fca00078e33ff */
[----:B------:R-:W-:-:S04]  /*0240*/  IMAD.MOV R2, RZ, RZ, -R0 ;  /* 0x000000ffff027224 */ /* 0x000fc800078e0a00 */
[----:B------:R-:W-:Y:S02]  /*0250*/  IMAD R16, R3, R2, R8 ;  /* 0x0000000203107224 */ /* 0x000fe400078e0208 */
[----:B01----:R-:W-:-:S07]  /*0260*/  HFMA2 R2, -RZ, RZ, 0, 0 ;  /* 0x00000000ff027431 */ /* 0x003fce00000001ff */
.L_x_19:
[----:B------:R-:W-:-:S04]  /*0270*/  IMAD R8, R16, R3, R2 ;  /* 0x0000000310087224 */ /* 0x000fc800078e0202 */
[----:B------:R-:W-:-:S04]  /*0280*/  IMAD R9, R8, 0x6, RZ ;  /* 0x0000000608097824 */ /* 0x000fc800078e02ff */
[----:B------:R-:W-:-:S05]  /*0290*/  IMAD.WIDE R8, R9, 0x4, R4 ;  /* 0x0000000409087825 */ /* 0x000fca00078e0204 */
[----:B------:R-:W3:Y:S04]  /*02a0*/  LDG.E R14, desc[UR4][R8.64] ;  /* 0x00000004080e7981 */ /* 0x000ee8000c1e1900 */
[----:B------:R-:W4:Y:S01]  /*02b0*/  LDG.E R13, desc[UR4][R8.64+0x4] ;  /* 0x00000404080d7981 */ /* 0x000f22000c1e1900 */
[----:B---3--:R-:W0:Y:S02]  /*02c0*/  F2I.TRUNC.NTZ R11, R14 ;  /* 0x0000000e000b7305 */ /* 0x008e24000020f100 */
[----:B0-----:R-:W-:-:S04]  /*02d0*/  IMAD R11, R0, 0x4, R11 ;  /* 0x00000004000b7824 */ /* 0x001fc800078e020b */
[----:B--2---:R-:W-:-:S06]  /*02e0*/  IMAD.WIDE R10, R11, 0x4, R6 ;  /* 0x000000040b0a7825 */ /* 0x004fcc00078e0206 */
[----:B------:R-:W4:Y:S01]  /*02f0*/  LDG.E R10, desc[UR4][R10.64] ;  /* 0x000000040a0a7981 */ /* 0x000f22000c1e1900 */
[----:B------:R-:W-:Y:S02]  /*0300*/  MOV R12, 0x8 ;  /* 0x00000008000c7802 */ /* 0x000fe40000000f00 */
[----:B----4-:R-:W-:-:S04]  /*0310*/  FSETP.GEU.AND P0, PT, R10, R13, PT ;  /* 0x0000000d0a00720b */ /* 0x010fc80003f0e000 */
[----:B------:R-:W-:-:S04]  /*0320*/  SEL R13, R12, 0xc, !P0 ;  /* 0x0000000c0c0d7807 */ /* 0x000fc80004000000 */
[----:B------:R-:W-:-:S05]  /*0330*/  IADD3 R12, P0, PT, R8, R13, RZ ;  /* 0x0000000d080c7210 */ /* 0x000fca0007f1e0ff */
[----:B------:R-:W-:-:S05]  /*0340*/  IMAD.X R13, RZ, RZ, R9, P0 ;  /* 0x000000ffff0d7224 */ /* 0x000fca00000e0609 */
[----:B------:R-:W2:Y:S01]  /*0350*/  LDG.E R12, desc[UR4][R12.64] ;  /* 0x000000040c0c7981 */ /* 0x000ea2000c1e1900 */
[-C--:B------:R-:W-:Y:S01]  /*0360*/  MOV R17, R2.reuse ;  /* 0x0000000200117202 */ /* 0x080fe20000000f00 */
[----:B--2---:R-:W0:Y:S02]  /*0370*/  F2I.TRUNC.NTZ R15, R12 ;  /* 0x0000000c000f7305 */ /* 0x004e24000020f100 */
[----:B0-----:R-:W-:Y:S01]  /*0380*/  ISETP.NE.AND P0, PT, R15, R2, PT ;  /* 0x000000020f00720c */ /* 0x001fe20003f05270 */
[----:B------:R-:W-:-:S12]  /*0390*/  IMAD.MOV.U32 R2, RZ, RZ, R15 ;  /* 0x000000ffff027224 */ /* 0x000fd800078e000f */
[----:B------:R-:W-:Y:S05]  /*03a0*/  @P0 BRA `(.L_x_19) ;  /* 0xfffffffc00b00947 */ /* 0x000fea000383ffff */
[----:B------:R-:W-:Y:S05]  /*03b0*/  BSYNC.RECONVERGENT B0 ;  /* 0x0000000000007941 */ /* 0x000fea0003800200 */
.L_x_18:
[----:B------:R-:W0:Y:S02]  /*03c0*/  LDC.64 R2, c[0x0][0x398] ;  /* 0x0000e600ff027b82 */ /* 0x000e240000000a00 */
[----:B0-----:R-:W-:-:S05]  /*03d0*/  IMAD.WIDE R2, R0, 0x4, R2 ;  /* 0x0000000400027825 */ /* 0x001fca00078e0202 */
[----:B------:R-:W-:Y:S01]  /*03e0*/  STG.E desc[UR4][R2.64], R17 ;  /* 0x0000001102007986 */ /* 0x000fe2000c101904 */
[----:B------:R-:W-:Y:S05]  /*03f0*/  EXIT ;  /* 0x000000000000794d */ /* 0x000fea0003800000 */
.L_x_20:
        /* <DEDUP_REMOVED lines=16> */
.L_x_41:


//--------------------- .text._Z27kernel_initialize_batch_posPiii --------------------------
	.section	.text._Z27kernel_initialize_batch_posPiii,"ax",@progbits
	.align	128
        .global         _Z27kernel_initialize_batch_posPiii
        .type           _Z27kernel_initialize_batch_posPiii,@function
        .size           _Z27kernel_initialize_batch_posPiii,(.L_x_42 - _Z27kernel_initialize_batch_posPiii)
        .other          _Z27kernel_initialize_batch_posPiii,@"STO_CUDA_ENTRY STV_DEFAULT"
_Z27kernel_initialize_batch_posPiii:
.text._Z27kernel_initialize_batch_posPiii:
[----:B------:R-:W-:Y:S01]  /*0000*/  LDC R1, c[0x0][0x37c] ;  /* 0x0000df00ff017b82 */ /* 0x000fe20000000800 */
[----:B------:R-:W0:Y:S01]  /*0010*/  S2R R0, SR_TID.X ;  /* 0x0000000000007919 */ /* 0x000e220000002100 */
[----:B------:R-:W0:Y:S02]  /*0020*/  LDCU UR5, c[0x0][0x388] ;  /* 0x00007100ff0577ac */ /* 0x000e240008000800 */
[----:B0-----:R-:W-:-:S13]  /*0030*/  ISETP.GE.AND P0, PT, R0, UR5, PT ;  /* 0x0000000500007c0c */ /* 0x001fda000bf06270 */
[----:B------:R-:W-:Y:S05]  /*0040*/  @P0 EXIT ;  /* 0x000000000000094d */ /* 0x000fea0003800000 */
[----:B------:R-:W0:Y:S01]  /*0050*/  S2R R7, SR_CTAID.X ;  /* 0x0000000000077919 */ /* 0x000e220000002500 */
[----:B------:R-:W1:Y:S01]  /*0060*/  LDC.64 R4, c[0x0][0x380] ;  /* 0x0000e000ff047b82 */ /* 0x000e620000000a00 */
[----:B------:R-:W2:Y:S01]  /*0070*/  LDCU UR4, c[0x0][0x360] ;  /* 0x00006c00ff0477ac */ /* 0x000ea20008000800 */
[----:B------:R-:W3:Y:S02]  /*0080*/  LDCU.64 UR6, c[0x0][0x358] ;  /* 0x00006b00ff0677ac */ /* 0x000ee40008000a00 */
.L_x_21:
[----:B0---4-:R-:W-:Y:S01]  /*0090*/  IMAD R3, R7, UR5, R0 ;  /* 0x0000000507037c24 */ /* 0x011fe2000f8e0200 */
[----:B--2---:R-:W-:-:S03]  /*00a0*/  IADD3 R0, PT, PT, R0, UR4, RZ ;  /* 0x0000000400007c10 */ /* 0x004fc6000fffe0ff */
[----:B-1----:R-:W-:Y:S01]  /*00b0*/  IMAD.WIDE.U32 R2, R3, 0x4, R4 ;  /* 0x0000000403027825 */ /* 0x002fe200078e0004 */
[----:B------:R-:W-:-:S04]  /*00c0*/  ISETP.GE.AND P0, PT, R0, UR5, PT ;  /* 0x0000000500007c0c */ /* 0x000fc8000bf06270 */
[----:B---3--:R4:W-:Y:S09]  /*00d0*/  STG.E desc[UR6][R2.64], RZ ;  /* 0x000000ff02007986 */ /* 0x0089f2000c101906 */
[----:B------:R-:W-:Y:S05]  /*00e0*/  @!P0 BRA `(.L_x_21) ;  /* 0xfffffffc00e88947 */ /* 0x000fea000383ffff */
[----:B------:R-:W-:Y:S05]  /*00f0*/  EXIT ;  /* 0x000000000000794d */ /* 0x000fea0003800000 */
.L_x_22:
        /* <DEDUP_REMOVED lines=16> */
.L_x_42:


//--------------------- .text._Z23kernel_initialize_treesPfPi --------------------------
	.section	.text._Z23kernel_initialize_treesPfPi,"ax",@progbits
	.align	128
        .global         _Z23kernel_initialize_treesPfPi
        .type           _Z23kernel_initialize_treesPfPi,@function
        .size           _Z23kernel_initialize_treesPfPi,(.L_x_43 - _Z23kernel_initialize_treesPfPi)
        .other          _Z23kernel_initialize_treesPfPi,@"STO_CUDA_ENTRY STV_DEFAULT"
_Z23kernel_initialize_treesPfPi:
.text._Z23kernel_initialize_treesPfPi:
[----:B------:R-:W-:Y:S01]  /*0000*/  LDC R1, c[0x0][0x37c] ;  /* 0x0000df00ff017b82 */ /* 0x000fe20000000800 */
[----:B------:R-:W0:Y:S07]  /*0010*/  S2R R11, SR_TID.X ;  /* 0x00000000000b7919 */ /* 0x000e2e0000002100 */
[----:B------:R-:W0:Y:S08]  /*0020*/  S2UR UR4, SR_CTAID.X ;  /* 0x00000000000479c3 */ /* 0x000e300000002500 */
[----:B------:R-:W1:Y:S08]  /*0030*/  LDC.64 R4, c[0x0][0x380] ;  /* 0x0000e000ff047b82 */ /* 0x000e700000000a00 */
[----:B------:R-:W2:Y:S01]  /*0040*/  LDC.64 R6, c[0x0][0x388] ;  /* 0x0000e200ff067b82 */ /* 0x000ea20000000a00 */
[----:B0-----:R-:W-:Y:S01]  /*0050*/  IMAD R0, R11, UR4, RZ ;  /* 0x000000040b007c24 */ /* 0x001fe2000f8e02ff */
[----:B------:R-:W0:Y:S03]  /*0060*/  LDCU.64 UR4, c[0x0][0x358] ;  /* 0x00006b00ff0477ac */ /* 0x000e260008000a00 */
[----:B------:R-:W-:-:S05]  /*0070*/  IMAD R0, R0, 0x6, RZ ;  /* 0x0000000600007824 */ /* 0x000fca00078e02ff */
[C---:B------:R-:W-:Y:S01]  /*0080*/  IADD3 R3, PT, PT, R0.reuse, 0x2, RZ ;  /* 0x0000000200037810 */ /* 0x040fe20007ffe0ff */
[----:B--2---:R-:W-:Y:S01]  /*0090*/  IMAD.WIDE.U32 R6, R11, 0x4, R6 ;  /* 0x000000040b067825 */ /* 0x004fe200078e0006 */
[----:B------:R-:W-:-:S03]  /*00a0*/  IADD3 R9, PT, PT, R0, 0x5, RZ ;  /* 0x0000000500097810 */ /* 0x000fc60007ffe0ff */
[----:B-1----:R-:W-:-:S04]  /*00b0*/  IMAD.WIDE.U32 R2, R3, 0x4, R4 ;  /* 0x0000000403027825 */ /* 0x002fc800078e0004 */
[----:B------:R-:W-:-:S04]  /*00c0*/  IMAD.WIDE.U32 R4, R9, 0x4, R4 ;  /* 0x0000000409047825 */ /* 0x000fc800078e0004 */
[----:B------:R-:W-:Y:S01]  /*00d0*/  HFMA2 R9, -RZ, RZ, 0, 5.9604644775390625e-08 ;  /* 0x00000001ff097431 */ /* 0x000fe200000001ff */
[----:B0-----:R-:W-:Y:S04]  /*00e0*/  STG.E desc[UR4][R2.64], RZ ;  /* 0x000000ff02007986 */ /* 0x001fe8000c101904 */
[----:B------:R-:W-:Y:S04]  /*00f0*/  STG.E desc[UR4][R2.64+0x4], RZ ;  /* 0x000004ff02007986 */ /* 0x000fe8000c101904 */
[----:B------:R-:W-:Y:S04]  /*0100*/  STG.E desc[UR4][R4.64], RZ ;  /* 0x000000ff04007986 */ /* 0x000fe8000c101904 */
[----:B------:R-:W-:Y:S01]  /*0110*/  STG.E desc[UR4][R6.64], R9 ;  /* 0x0000000906007986 */ /* 0x000fe2000c101904 */
[----:B------:R-:W-:Y:S05]  /*0120*/  EXIT ;  /* 0x000000000000794d */ /* 0x000fea0003800000 */
.L_x_23:
        /* <DEDUP_REMOVED lines=13> */
.L_x_43:


//--------------------- .text._Z19get_max_tree_lengthPiiS_ --------------------------
	.section	.text._Z19get_max_tree_lengthPiiS_,"ax",@progbits
	.align	128
        .global         _Z19get_max_tree_lengthPiiS_
        .type           _Z19get_max_tree_lengthPiiS_,@function
        .size           _Z19get_max_tree_lengthPiiS_,(.L_x_44 - _Z19get_max_tree_lengthPiiS_)
        .other          _Z19get_max_tree_lengthPiiS_,@"STO_CUDA_ENTRY STV_DEFAULT"
_Z19get_max_tree_lengthPiiS_:
.text._Z19get_max_tree_lengthPiiS_:
[----:B------:R-:W-:Y:S01]  /*0000*/  LDC R1, c[0x0][0x37c] ;  /* 0x0000df00ff017b82 */ /* 0x000fe20000000800 */
[----:B------:R-:W0:Y:S01]  /*0010*/  S2R R7, SR_TID.X ;  /* 0x0000000000077919 */ /* 0x000e220000002100 */
[----:B------:R-:W0:Y:S01]  /*0020*/  LDCU UR4, c[0x0][0x388] ;  /* 0x00007100ff0477ac */ /* 0x000e220008000800 */
[----:B------:R-:W-:Y:S01]  /*0030*/  IMAD.MOV.U32 R0, RZ, RZ, -0x1 ;  /* 0xffffffffff007424 */ /* 0x000fe200078e00ff */
[----:B------:R-:W1:Y:S01]  /*0040*/  LDCU.64 UR6, c[0x0][0x358] ;  /* 0x00006b00ff0677ac */ /* 0x000e620008000a00 */
[----:B0-----:R-:W-:-:S13]  /*0050*/  ISETP.GE.U32.AND P0, PT, R7, UR4, PT ;  /* 0x0000000407007c0c */ /* 0x001fda000bf06070 */
[----:B------:R-:W0:Y:S02]  /*0060*/  @!P0 LDC.64 R2, c[0x0][0x380] ;  /* 0x0000e000ff028b82 */ /* 0x000e240000000a00 */
[----:B0-----:R-:W-:-:S05]  /*0070*/  @!P0 IMAD.WIDE.U32 R2, R7, 0x4, R2 ;  /* 0x0000000407028825 */ /* 0x001fca00078e0002 */
[----:B-1----:R-:W2:Y:S01]  /*0080*/  @!P0 LDG.E R0, desc[UR6][R2.64] ;  /* 0x0000000602008981 */ /* 0x002ea2000c1e1900 */
[----:B------:R-:W0:Y:S01]  /*0090*/  S2UR UR5, SR_CgaCtaId ;  /* 0x00000000000579c3 */ /* 0x000e220000008800 */
[----:B------:R-:W-:Y:S02]  /*00a0*/  UMOV UR4, 0x400 ;  /* 0x0000040000047882 */ /* 0x000fe40000000000 */
[----:B0-----:R-:W-:Y:S01]  /*00b0*/  ULEA UR4, UR5, UR4, 0x18 ;  /* 0x0000000405047291 */ /* 0x001fe2000f8ec0ff */
[----:B------:R-:W0:Y:S05]  /*00c0*/  LDCU UR5, c[0x0][0x360] ;  /* 0x00006c00ff0577ac */ /* 0x000e2a0008000800 */
[----:B------:R-:W-:Y:S01]  /*00d0*/  LEA R5, R7, UR4, 0x2 ;  /* 0x0000000407057c11 */ /* 0x000fe2000f8e10ff */
[----:B0-----:R-:W-:-:S04]  /*00e0*/  UISETP.GE.U32.AND UP0, UPT, UR5, 0x2, UPT ;  /* 0x000000020500788c */ /* 0x001fc8000bf06070 */
[----:B--2---:R0:W-:Y:S05]  /*00f0*/  STS [R5], R0 ;  /* 0x0000000005007388 */ /* 0x0041ea0000000800 */
[----:B------:R-:W-:Y:S05]  /*0100*/  BRA.U !UP0, `(.L_x_24) ;  /* 0x00000001083c7547 */ /* 0x000fea000b800000 */
[----:B0-----:R-:W-:-:S07]  /*0110*/  IMAD.U32 R0, RZ, RZ, UR5 ;  /* 0x00000005ff007e24 */ /* 0x001fce000f8e00ff */
.L_x_27:
[--C-:B0-----:R-:W-:Y:S01]  /*0120*/  IMAD.MOV.U32 R2, RZ, RZ, R0.reuse ;  /* 0x000000ffff027224 */ /* 0x101fe200078e0000 */
[----:B------:R-:W-:Y:S01]  /*0130*/  SHF.R.U32.HI R0, RZ, 0x1, R0 ;  /* 0x00000001ff007819 */ /* 0x000fe20000011600 */
[----:B------:R-:W-:Y:S03]  /*0140*/  BAR.SYNC.DEFER_BLOCKING 0x0 ;  /* 0x0000000000007b1d */ /* 0x000fe60000010000 */
[----:B------:R-:W-:Y:S02]  /*0150*/  ISETP.GE.U32.AND P1, PT, R7, R0, PT ;  /* 0x000000000700720c */ /* 0x000fe40003f26070 */
[----:B------:R-:W-:Y:S01]  /*0160*/  ISETP.GT.U32.AND P0, PT, R2, 0x3, PT ;  /* 0x000000030200780c */ /* 0x000fe20003f04070 */
[----:B------:R-:W-:Y:S10]  /*0170*/  BSSY.RECONVERGENT B0, `(.L_x_25) ;  /* 0x0000007000007945 */ /* 0x000ff40003800200 */
[----:B------:R-:W-:Y:S05]  /*0180*/  @P1 BRA `(.L_x_26) ;  /* 0x0000000000141947 */ /* 0x000fea0003800000 */
[----:B------:R-:W-:Y:S01]  /*0190*/  IMAD R2, R0, 0x4, R5 ;  /* 0x0000000400027824 */ /* 0x000fe200078e0205 */
[----:B------:R-:W-:Y:S05]  /*01a0*/  LDS R3, [R5] ;  /* 0x0000000005037984 */ /* 0x000fea0000000800 */
[----:B------:R-:W0:Y:S02]  /*01b0*/  LDS R2, [R2] ;  /* 0x0000000002027984 */ /* 0x000e240000000800 */
[----:B0-----:R-:W-:-:S13]  /*01c0*/  ISETP.GT.AND P1, PT, R2, R3, PT ;  /* 0x000000030200720c */ /* 0x001fda0003f24270 */
[----:B------:R0:W-:Y:S02]  /*01d0*/  @P1 STS [R5], R2 ;  /* 0x0000000205001388 */ /* 0x0001e40000000800 */
.L_x_26:
[----:B------:R-:W-:Y:S05]  /*01e0*/  BSYNC.RECONVERGENT B0 ;  /* 0x0000000000007941 */ /* 0x000fea0003800200 */
.L_x_25:
[----:B------:R-:W-:Y:S05]  /*01f0*/  @P0 BRA `(.L_x_27) ;  /* 0xfffffffc00c80947 */ /* 0x000fea000383ffff */
.L_x_24:
[----:B------:R-:W-:-:S13]  /*0200*/  ISETP.NE.AND P0, PT, R7, RZ, PT ;  /* 0x000000ff0700720c */ /* 0x000fda0003f05270 */
[----:B------:R-:W-:Y:S05]  /*0210*/  @P0 EXIT ;  /* 0x000000000000094d */ /* 0x000fea0003800000 */
[----:B------:R-:W1:Y:S01]  /*0220*/  S2UR UR5, SR_CgaCtaId ;  /* 0x00000000000579c3 */ /* 0x000e620000008800 */
[----:B------:R-:W-:-:S07]  /*0230*/  UMOV UR4, 0x400 ;  /* 0x0000040000047882 */ /* 0x000fce0000000000 */
[----:B0-----:R-:W0:Y:S01]  /*0240*/  LDC.64 R2, c[0x0][0x390] ;  /* 0x0000e400ff027b82 */ /* 0x001e220000000a00 */
[----:B-1----:R-:W-:-:S09]  /*0250*/  ULEA UR4, UR5, UR4, 0x18 ;  /* 0x0000000405047291 */ /* 0x002fd2000f8ec0ff */
[----:B------:R-:W0:Y:S04]  /*0260*/  LDS R5, [UR4] ;  /* 0x00000004ff057984 */ /* 0x000e280008000800 */
[----:B0-----:R-:W-:Y:S01]  /*0270*/  STG.E desc[UR6][R2.64], R5 ;  /* 0x0000000502007986 */ /* 0x001fe2000c101906 */
[----:B------:R-:W-:Y:S05]  /*0280*/  EXIT ;  /* 0x000000000000794d */ /* 0x000fea0003800000 */
.L_x_28:
        /* <DEDUP_REMOVED lines=15> */
.L_x_44:


//--------------------- .text._Z21init_random_generatorP17curandStateXORWOW --------------------------
	.section	.text._Z21init_random_generatorP17curandStateXORWOW,"ax",@progbits
	.align	128
        .global         _Z21init_random_generatorP17curandStateXORWOW
        .type           _Z21init_random_generatorP17curandStateXORWOW,@function
        .size           _Z21init_random_generatorP17curandStateXORWOW,(.L_x_45 - _Z21init_random_generatorP17curandStateXORWOW)
        .other          _Z21init_random_generatorP17curandStateXORWOW,@"STO_CUDA_ENTRY STV_DEFAULT"
_Z21init_random_generatorP17curandStateXORWOW:
.text._Z21init_random_generatorP17curandStateXORWOW:
[----:B------:R-:W-:Y:S01]  /*0000*/  LDC R1, c[0x0][0x37c] ;  /* 0x0000df00ff017b82 */ /* 0x000fe20000000800 */
[----:B------:R-:W0:Y:S07]  /*0010*/  S2R R0, SR_TID.X ;  /* 0x0000000000007919 */ /* 0x000e2e0000002100 */
[----:B------:R-:W0:Y:S01]  /*0020*/  S2UR UR6, SR_CTAID.X ;  /* 0x00000000000679c3 */ /* 0x000e220000002500 */
[----:B------:R-:W1:Y:S01]  /*0030*/  LDCU.64 UR4, c[0x0][0x358] ;  /* 0x00006b00ff0477ac */ /* 0x000e620008000a00 */
[----:B------:R-:W-:Y:S01]  /*0040*/  IMAD.MOV.U32 R2, RZ, RZ, -0x521c20b8 ;  /* 0xade3df48ff027424 */ /* 0x000fe200078e00ff */
[----:B------:R-:W-:Y:S01]  /*0050*/  BSSY.RECONVERGENT B0, `(.L_x_29) ;  /* 0x00000df000007945 */ /* 0x000fe20003800200 */
[----:B------:R-:W-:-:S02]  /*0060*/  IMAD.MOV.U32 R3, RZ, RZ, -0x24b72fbb ;  /* 0xdb48d045ff037424 */ /* 0x000fc400078e00ff */
[----:B------:R-:W-:Y:S02]  /*0070*/  IMAD.MOV.U32 R4, RZ, RZ, -0x3988a92b ;  /* 0xc67756d5ff047424 */ /* 0x000fe400078e00ff */
[----:B------:R-:W0:Y:S01]  /*0080*/  LDC R13, c[0x0][0x360] ;  /* 0x0000d800ff0d7b82 */ /* 0x000e220000000800 */
[----:B------:R-:W-:Y:S02]  /*0090*/  IMAD.MOV.U32 R5, RZ, RZ, -0x75bd8fc ;  /* 0xf8a42704ff057424 */ /* 0x000fe400078e00ff */
[----:B------:R-:W-:Y:S02]  /*00a0*/  IMAD.MOV.U32 R8, RZ, RZ, -0x23270784 ;  /* 0xdcd8f87cff087424 */ /* 0x000fe400078e00ff */
[----:B------:R-:W-:-:S03]  /*00b0*/  IMAD.MOV.U32 R9, RZ, RZ, -0x2bbabdb7 ;  /* 0xd4454249ff097424 */ /* 0x000fc600078e00ff */
[----:B------:R-:W2:Y:S01]  /*00c0*/  LDC.64 R6, c[0x0][0x380] ;  /* 0x0000e000ff067b82 */ /* 0x000ea20000000a00 */
[----:B0-----:R-:W-:-:S05]  /*00d0*/  IMAD R13, R13, UR6, R0 ;  /* 0x000000060d0d7c24 */ /* 0x001fca000f8e0200 */
[C---:B------:R-:W-:Y:S01]  /*00e0*/  ISETP.NE.AND P0, PT, R13.reuse, RZ, PT ;  /* 0x000000ff0d00720c */ /* 0x040fe20003f05270 */
[----:B--2---:R-:W-:-:S05]  /*00f0*/  IMAD.WIDE R6, R13, 0x30, R6 ;  /* 0x000000300d067825 */ /* 0x004fca00078e0206 */
[----:B-1----:R0:W-:Y:S04]  /*0100*/  STG.E.64 desc[UR4][R6.64], R2 ;  /* 0x0000000206007986 */ /* 0x0021e8000c101b04 */
[----:B------:R0:W-:Y:S04]  /*0110*/  STG.E.64 desc[UR4][R6.64+0x8], R4 ;  /* 0x0000080406007986 */ /* 0x0001e8000c101b04 */
[----:B------:R0:W-:Y:S01]  /*0120*/  STG.E.64 desc[UR4][R6.64+0x10], R8 ;  /* 0x0000100806007986 */ /* 0x0001e2000c101b04 */
[----:B------:R-:W-:Y:S05]  /*0130*/  @!P0 BRA `(.L_x_30) ;  /* 0x0000000c00408947 */ /* 0x000fea0003800000 */
[----:B------:R-:W-:Y:S01]  /*0140*/  SHF.R.S32.HI R0, RZ, 0x1f, R13 ;  /* 0x0000001fff007819 */ /* 0x000fe2000001140d */
[----:B------:R-:W-:-:S07]  /*0150*/  IMAD.MOV.U32 R12, RZ, RZ, RZ ;  /* 0x000000ffff0c7224 */ /* 0x000fce00078e00ff */
.L_x_36:
[----:B0-----:R-:W-:Y:S01]  /*0160*/  LOP3.LUT R2, R13, 0x3, RZ, 0xc0, !PT ;  /* 0x000000030d027812 */ /* 0x001fe200078ec0ff */
[----:B------:R-:W-:Y:S03]  /*0170*/  BSSY.RECONVERGENT B1, `(.L_x_31) ;  /* 0x00000c6000017945 */ /* 0x000fe60003800200 */
[----:B------:R-:W-:-:S04]  /*0180*/  ISETP.NE.U32.AND P0, PT, R2, RZ, PT ;  /* 0x000000ff0200720c */ /* 0x000fc80003f05070 */
[----:B------:R-:W-:-:S13]  /*0190*/  ISETP.NE.AND.EX P0, PT, RZ, RZ, PT, P0 ;  /* 0x000000ffff00720c */ /* 0x000fda0003f05300 */
[----:B------:R-:W-:Y:S05]  /*01a0*/  @!P0 BRA `(.L_x_32) ;  /* 0x0000000c00088947 */ /* 0x000fea0003800000 */
[----:B------:R-:W0:Y:S01]  /*01b0*/  LDC.64 R8, c[0x4][RZ] ;  /* 0x01000000ff087b82 */ /* 0x000e220000000a00 */
[----:B------:R-:W-:Y:S02]  /*01c0*/  IMAD.MOV.U32 R14, RZ, RZ, RZ ;  /* 0x000000ffff0e7224 */ /* 0x000fe400078e00ff */
[----:B0-----:R-:W-:-:S07]  /*01d0*/  IMAD.WIDE.U32 R8, R12, 0xc80, R8 ;  /* 0x00000c800c087825 */ /* 0x001fce00078e0008 */
.L_x_35:
[----:B0-----:R-:W-:Y:S01]  /*01e0*/  IMAD.MOV.U32 R15, RZ, RZ, RZ ;  /* 0x000000ffff0f7224 */ /* 0x001fe200078e00ff */
[----:B------:R-:W-:Y:S01]  /*01f0*/  CS2R R2, SRZ ;  /* 0x0000000000027805 */ /* 0x000fe2000001ff00 */
[----:B------:R-:W-:Y:S01]  /*0200*/  IMAD.MOV.U32 R17, RZ, RZ, RZ ;  /* 0x000000ffff117224 */ /* 0x000fe200078e00ff */
[----:B------:R-:W-:-:S07]  /*0210*/  CS2R R4, SRZ ;  /* 0x0000000000047805 */ /* 0x000fce000001ff00 */
.L_x_34:
[----:B------:R-:W-:-:S05]  /*0220*/  IMAD.WIDE.U32 R10, R17, 0x4, R6 ;  /* 0x00000004110a7825 */ /* 0x000fca00078e0006 */
[----:B------:R0:W5:Y:S01]  /*0230*/  LDG.E R16, desc[UR4][R10.64+0x4] ;  /* 0x000004040a107981 */ /* 0x000162000c1e1900 */
[----:B------:R-:W-:-:S07]  /*0240*/  IMAD.MOV.U32 R19, RZ, RZ, RZ ;  /* 0x000000ffff137224 */ /* 0x000fce00078e00ff */
.L_x_33:
[----:B-----5:R-:W-:Y:S01]  /*0250*/  SHF.R.U32.HI R24, RZ, R19, R16 ;  /* 0x00000013ff187219 */ /* 0x020fe20000011610 */
[----:B0-----:R-:W-:-:S03]  /*0260*/  IMAD.SHL.U32 R10, R17, 0x20, RZ ;  /* 0x00000020110a7824 */ /* 0x001fc600078e00ff */
[----:B------:R-:W-:Y:S01]  /*0270*/  LOP3.LUT R11, R24, 0x1, RZ, 0xc0, !PT ;  /* 0x00000001180b7812 */ /* 0x000fe200078ec0ff */
[----:B------:R-:W-:-:S03]  /*0280*/  IMAD.IADD R10, R10, 0x1, R19 ;  /* 0x000000010a0a7824 */ /* 0x000fc600078e0213 */
[----:B------:R-:W-:Y:S01]  /*0290*/  ISETP.NE.U32.AND P0, PT, R11, 0x1, PT ;  /* 0x000000010b00780c */ /* 0x000fe20003f05070 */
[----:B------:R-:W-:-:S03]  /*02a0*/  IMAD R11, R10, 0x5, RZ ;  /* 0x000000050a0b7824 */ /* 0x000fc600078e02ff */
[----:B------:R-:W-:Y:S01]  /*02b0*/  R2P PR, R24, 0x7e ;  /* 0x0000007e18007804 */ /* 0x000fe20000000000 */
[----:B------:R-:W-:-:S08]  /*02c0*/  IMAD.WIDE.U32 R10, R11, 0x4, R8 ;  /* 0x000000040b0a7825 */ /* 0x000fd000078e0008 */
[----:B------:R-:W2:Y:S04]  /*02d0*/  @!P0 LDG.E R18, desc[UR4][R10.64] ;  /* 0x000000040a128981 */ /* 0x000ea8000c1e1900 */
[----:B------:R-:W3:Y:S04]  /*02e0*/  @!P0 LDG.E R20, desc[UR4][R10.64+0x10] ;  /* 0x000010040a148981 */ /* 0x000ee8000c1e1900 */
[----:B------:R-:W4:Y:S04]  /*02f0*/  @P1 LDG.E R22, desc[UR4][R10.64+0x14] ;  /* 0x000014040a161981 */ /* 0x000f28000c1e1900 */
[----:B------:R-:W4:Y:S04]  /*0300*/  @P2 LDG.E R26, desc[UR4][R10.64+0x28] ;  /* 0x000028040a1a2981 */ /* 0x000f28000c1e1900 */
[----:B------:R-:W4:Y:S04]  /*0310*/  @!P0 LDG.E R21, desc[UR4][R10.64+0x4] ;  /* 0x000004040a158981 */ /* 0x000f28000c1e1900 */
[----:B------:R-:W4:Y:S04]  /*0320*/  @!P0 LDG.E R23, desc[UR4][R10.64+0xc] ;  /* 0x00000c040a178981 */ /* 0x000f28000c1e1900 */
[----:B------:R-:W4:Y:S04]  /*0330*/  @P1 LDG.E R25, desc[UR4][R10.64+0x18] ;  /* 0x000018040a191981 */ /* 0x000f28000c1e1900 */
[----:B------:R-:W4:Y:S04]  /*0340*/  @P3 LDG.E R28, desc[UR4][R10.64+0x3c] ;  /* 0x00003c040a1c3981 */ /* 0x000f28000c1e1900 */
[----:B------:R-:W4:Y:S01]  /*0350*/  @P6 LDG.E R27, desc[UR4][R10.64+0x7c] ;  /* 0x00007c040a1b6981 */ /* 0x000f22000c1e1900 */
[----:B--2---:R-:W-:-:S03]  /*0360*/  @!P0 LOP3.LUT R15, R15, R18, RZ, 0x3c, !PT ;  /* 0x000000120f0f8212 */ /* 0x004fc600078e3cff */
[----:B------:R-:W2:Y:S01]  /*0370*/  @!P0 LDG.E R18, desc[UR4][R10.64+0x8] ;  /* 0x000008040a128981 */ /* 0x000ea2000c1e1900 */
[----:B---3--:R-:W-:-:S03]  /*0380*/  @!P0 LOP3.LUT R3, R3, R20, RZ, 0x3c, !PT ;  /* 0x0000001403038212 */ /* 0x008fc600078e3cff */
[----:B------:R-:W3:Y:S01]  /*0390*/  @P1 LDG.E R20, desc[UR4][R10.64+0x24] ;  /* 0x000024040a141981 */ /* 0x000ee2000c1e1900 */
[----:B----4-:R-:W-:-:S03]  /*03a0*/  @P1 LOP3.LUT R15, R15, R22, RZ, 0x3c, !PT ;  /* 0x000000160f0f1212 */ /* 0x010fc600078e3cff */
[----:B------:R-:W4:Y:S01]  /*03b0*/  @P2 LDG.E R22, desc[UR4][R10.64+0x38] ;  /* 0x000038040a162981 */ /* 0x000f22000c1e1900 */
[----:B------:R-:W-:-:S03]  /*03c0*/  @P2 LOP3.LUT R15, R15, R26, RZ, 0x3c, !PT ;  /* 0x0000001a0f0f2212 */ /* 0x000fc600078e3cff */
[----:B------:R-:W4:Y:S01]  /*03d0*/  @P4 LDG.E R26, desc[UR4][R10.64+0x50] ;  /* 0x000050040a1a4981 */ /* 0x000f22000c1e1900 */
[----:B------:R-:W-:-:S03]  /*03e0*/  @!P0 LOP3.LUT R4, R4, R21, RZ, 0x3c, !PT ;  /* 0x0000001504048212 */ /* 0x000fc600078e3cff */
[----:B------:R-:W4:Y:S01]  /*03f0*/  @P1 LDG.E R21, desc[UR4][R10.64+0x20] ;  /* 0x000020040a151981 */ /* 0x000f22000c1e1900 */
[----:B------:R-:W-:-:S03]  /*0400*/  @!P0 LOP3.LUT R2, R2, R23, RZ, 0x3c, !PT ;  /* 0x0000001702028212 */ /* 0x000fc600078e3cff */
[----:B------:R-:W4:Y:S01]  /*0410*/  @P2 LDG.E R23, desc[UR4][R10.64+0x2c] ;  /* 0x00002c040a172981 */ /* 0x000f22000c1e1900 */
[----:B------:R-:W-:-:S03]  /*0420*/  @P1 LOP3.LUT R4, R4, R25, RZ, 0x3c, !PT ;  /* 0x0000001904041212 */ /* 0x000fc600078e3cff */
[----:B------:R-:W4:Y:S01]  /*0430*/  @P2 LDG.E R25, desc[UR4][R10.64+0x34] ;  /* 0x000034040a192981 */ /* 0x000f22000c1e1900 */
[----:B--2---:R-:W-:-:S03]  /*0440*/  @!P0 LOP3.LUT R5, R5, R18, RZ, 0x3c, !PT ;  /* 0x0000001205058212 */ /* 0x004fc600078e3cff */
[----:B------:R-:W2:Y:S01]  /*0450*/  @P1 LDG.E R18, desc[UR4][R10.64+0x1c] ;  /* 0x00001c040a121981 */ /* 0x000ea2000c1e1900 */
[----:B---3--:R-:W-:-:S03]  /*0460*/  @P1 LOP3.LUT R3, R3, R20, RZ, 0x3c, !PT ;  /* 0x0000001403031212 */ /* 0x008fc600078e3cff */
[----:B------:R-:W3:Y:S01]  /*0470*/  @P2 LDG.E R20, desc[UR4][R10.64+0x30] ;  /* 0x000030040a142981 */ /* 0x000ee2000c1e1900 */
[----:B----4-:R-:W-:-:S03]  /*0480*/  @P2 LOP3.LUT R3, R3, R22, RZ, 0x3c, !PT ;  /* 0x0000001603032212 */ /* 0x010fc600078e3cff */
[----:B------:R-:W4:Y:S01]  /*0490*/  @P3 LDG.E R22, desc[UR4][R10.64+0x4c] ;  /* 0x00004c040a163981 */ /* 0x000f22000c1e1900 */
[----:B------:R-:W-:-:S04]  /*04a0*/  @P3 LOP3.LUT R15, R15, R28, RZ, 0x3c, !PT ;  /* 0x0000001c0f0f3212 */ /* 0x000fc800078e3cff */
[----:B------:R-:W-:Y:S02]  /*04b0*/  @P4 LOP3.LUT R15, R15, R26, RZ, 0x3c, !PT ;  /* 0x0000001a0f0f4212 */ /* 0x000fe400078e3cff */
[----:B------:R-:W-:Y:S01]  /*04c0*/  @P1 LOP3.LUT R2, R2, R21, RZ, 0x3c, !PT ;  /* 0x0000001502021212 */ /* 0x000fe200078e3cff */
[----:B------:R-:W4:Y:S04]  /*04d0*/  @P5 LDG.E R26, desc[UR4][R10.64+0x64] ;  /* 0x000064040a1a5981 */ /* 0x000f28000c1e1900 */
[----:B------:R-:W4:Y:S01]  /*04e0*/  @P3 LDG.E R21, desc[UR4][R10.64+0x40] ;  /* 0x000040040a153981 */ /* 0x000f22000c1e1900 */
[----:B------:R-:W-:Y:S02]  /*04f0*/  @P2 LOP3.LUT R4, R4, R23, RZ, 0x3c, !PT ;  /* 0x0000001704042212 */ /* 0x000fe400078e3cff */
[----:B------:R-:W-:Y:S01]  /*0500*/  @P2 LOP3.LUT R2, R2, R25, RZ, 0x3c, !PT ;  /* 0x0000001902022212 */ /* 0x000fe200078e3cff */
[----:B------:R-:W4:Y:S04]  /*0510*/  @P3 LDG.E R23, desc[UR4][R10.64+0x48] ;  /* 0x000048040a173981 */ /* 0x000f28000c1e1900 */
[----:B------:R-:W4:Y:S01]  /*0520*/  @P4 LDG.E R25, desc[UR4][R10.64+0x54] ;  /* 0x000054040a194981 */ /* 0x000f22000c1e1900 */
[----:B--2---:R-:W-:-:S03]  /*0530*/  @P1 LOP3.LUT R5, R5, R18, RZ, 0x3c, !PT ;  /* 0x0000001205051212 */ /* 0x004fc600078e3cff */
[----:B------:R-:W2:Y:S01]  /*0540*/  @P3 LDG.E R18, desc[UR4][R10.64+0x44] ;  /* 0x000044040a123981 */ /* 0x000ea2000c1e1900 */
[----:B---3--:R-:W-:-:S03]  /*0550*/  @P2 LOP3.LUT R5, R5, R20, RZ, 0x3c, !PT ;  /* 0x0000001405052212 */ /* 0x008fc600078e3cff */
[----:B------:R-:W3:Y:S01]  /*0560*/  @P4 LDG.E R20, desc[UR4][R10.64+0x58] ;  /* 0x000058040a144981 */ /* 0x000ee2000c1e1900 */
[----:B----4-:R-:W-:-:S03]  /*0570*/  @P3 LOP3.LUT R3, R3, R22, RZ, 0x3c, !PT ;  /* 0x0000001603033212 */ /* 0x010fc600078e3cff */
[----:B------:R-:W4:Y:S01]  /*0580*/  @P4 LDG.E R22, desc[UR4][R10.64+0x60] ;  /* 0x000060040a164981 */ /* 0x000f22000c1e1900 */
[----:B------:R-:W-:Y:S02]  /*0590*/  LOP3.LUT P0, RZ, R24, 0x80, RZ, 0xc0, !PT ;  /* 0x0000008018ff7812 */ /* 0x000fe4000780c0ff */
[----:B------:R-:W-:Y:S02]  /*05a0*/  @P5 LOP3.LUT R15, R15, R26, RZ, 0x3c, !PT ;  /* 0x0000001a0f0f5212 */ /* 0x000fe400078e3cff */
[----:B------:R-:W4:Y:S01]  /*05b0*/  @P6 LDG.E R26, desc[UR4][R10.64+0x78] ;  /* 0x000078040a1a6981 */ /* 0x000f22000c1e1900 */
[----:B------:R-:W-:-:S03]  /*05c0*/  @P3 LOP3.LUT R4, R4, R21, RZ, 0x3c, !PT ;  /* 0x0000001504043212 */ /* 0x000fc600078e3cff */
[----:B------:R-:W4:Y:S01]  /*05d0*/  @P4 LDG.E R21, desc[UR4][R10.64+0x5c] ;  /* 0x00005c040a154981 */ /* 0x000f22000c1e1900 */
[----:B------:R-:W-:-:S03]  /*05e0*/  @P3 LOP3.LUT R2, R2, R23, RZ, 0x3c, !PT ;  /* 0x0000001702023212 */ /* 0x000fc600078e3cff */
[----:B------:R-:W4:Y:S01]  /*05f0*/  @P5 LDG.E R23, desc[UR4][R10.64+0x68] ;  /* 0x000068040a175981 */ /* 0x000f22000c1e1900 */
[----:B------:R-:W-:-:S03]  /*0600*/  @P4 LOP3.LUT R4, R4, R25, RZ, 0x3c, !PT ;  /* 0x0000001904044212 */ /* 0x000fc600078e3cff */
[----:B------:R-:W4:Y:S01]  /*0610*/  @P5 LDG.E R25, desc[UR4][R10.64+0x70] ;  /* 0x000070040a195981 */ /* 0x000f22000c1e1900 */
[----:B--2---:R-:W-:-:S03]  /*0620*/  @P3 LOP3.LUT R5, R5, R18, RZ, 0x3c, !PT ;  /* 0x0000001205053212 */ /* 0x004fc600078e3cff */
[----:B------:R-:W2:Y:S01]  /*0630*/  @P5 LDG.E R18, desc[UR4][R10.64+0x6c] ;  /* 0x00006c040a125981 */ /* 0x000ea2000c1e1900 */
[----:B---3--:R-:W-:-:S03]  /*0640*/  @P4 LOP3.LUT R5, R5, R20, RZ, 0x3c, !PT ;  /* 0x0000001405054212 */ /* 0x008fc600078e3cff */
[----:B------:R-:W3:Y:S01]  /*0650*/  @P5 LDG.E R20, desc[UR4][R10.64+0x74] ;  /* 0x000074040a145981 */ /* 0x000ee2000c1e1900 */
[----:B----4-:R-:W-:-:S03]  /*0660*/  @P4 LOP3.LUT R3, R3, R22, RZ, 0x3c, !PT ;  /* 0x0000001603034212 */ /* 0x010fc600078e3cff */
[----:B------:R-:W4:Y:S01]  /*0670*/  @P0 LDG.E R22, desc[UR4][R10.64+0x8c] ;  /* 0x00008c040a160981 */ /* 0x000f22000c1e1900 */
[----:B------:R-:W-:-:S03]  /*0680*/  @P6 LOP3.LUT R15, R15, R26, RZ, 0x3c, !PT ;  /* 0x0000001a0f0f6212 */ /* 0x000fc600078e3cff */
        /* <DEDUP_REMOVED lines=13> */
[----:B------:R-:W-:Y:S02]  /*0760*/  @P6 LOP3.LUT R4, R4, R27, RZ, 0x3c, !PT ;  /* 0x0000001b04046212 */ /* 0x000fe400078e3cff */
[----:B------:R-:W-:Y:S02]  /*0770*/  @P6 LOP3.LUT R2, R2, R21, RZ, 0x3c, !PT ;  /* 0x0000001502026212 */ /* 0x000fe400078e3cff */
[----:B------:R-:W-:Y:S02]  /*0780*/  @P0 LOP3.LUT R4, R4, R23, RZ, 0x3c, !PT ;  /* 0x0000001704040212 */ /* 0x000fe400078e3cff */
[----:B------:R-:W-:Y:S02]  /*0790*/  @P0 LOP3.LUT R2, R2, R25, RZ, 0x3c, !PT ;  /* 0x0000001902020212 */ /* 0x000fe400078e3cff */
[----:B--2---:R-:W-:Y:S02]  /*07a0*/  @P6 LOP3.LUT R5, R5, R18, RZ, 0x3c, !PT ;  /* 0x0000001205056212 */ /* 0x004fe400078e3cff */
[----:B---3--:R-:W-:-:S02]  /*07b0*/  @P6 LOP3.LUT R3, R3, R20, RZ, 0x3c, !PT ;  /* 0x0000001403036212 */ /* 0x008fc400078e3cff */
[----:B----4-:R-:W-:Y:S02]  /*07c0*/  @P0 LOP3.LUT R5, R5, R22, RZ, 0x3c, !PT ;  /* 0x0000001605050212 */ /* 0x010fe400078e3cff */
[----:B------:R-:W-:Y:S02]  /*07d0*/  @P0 LOP3.LUT R3, R3, R26, RZ, 0x3c, !PT ;  /* 0x0000001a03030212 */ /* 0x000fe400078e3cff */
[----:B------:R-:W-:-:S13]  /*07e0*/  R2P PR, R24.B1, 0x7f ;  /* 0x0000007f18007804 */ /* 0x000fda0000001000 */
[----:B------:R-:W2:Y:S04]  /*07f0*/  @P0 LDG.E R18, desc[UR4][R10.64+0xa0] ;  /* 0x0000a0040a120981 */ /* 0x000ea8000c1e1900 */
[----:B------:R-:W3:Y:S04]  /*0800*/  @P1 LDG.E R22, desc[UR4][R10.64+0xb4] ;  /* 0x0000b4040a161981 */ /* 0x000ee8000c1e1900 */
[----:B------:R-:W4:Y:S04]  /*0810*/  @P2 LDG.E R26, desc[UR4][R10.64+0xc8] ;  /* 0x0000c8040a1a2981 */ /* 0x000f28000c1e1900 */
[----:B------:R-:W4:Y:S04]  /*0820*/  @P3 LDG.E R28, desc[UR4][R10.64+0xdc] ;  /* 0x0000dc040a1c3981 */ /* 0x000f28000c1e1900 */
[----:B------:R-:W4:Y:S04]  /*0830*/  @P0 LDG.E R23, desc[UR4][R10.64+0xa4] ;  /* 0x0000a4040a170981 */ /* 0x000f28000c1e1900 */
[----:B------:R-:W4:Y:S04]  /*0840*/  @P0 LDG.E R20, desc[UR4][R10.64+0xa8] ;  /* 0x0000a8040a140981 */ /* 0x000f28000c1e1900 */
[----:B------:R-:W4:Y:S04]  /*0850*/  @P4 LDG.E R25, desc[UR4][R10.64+0xf0] ;  /* 0x0000f0040a194981 */ /* 0x000f28000c1e1900 */
        /* <DEDUP_REMOVED lines=21> */
[----:B------:R-:W-:Y:S02]  /*09b0*/  LOP3.LUT P0, RZ, R24, 0x8000, RZ, 0xc0, !PT ;  /* 0x0000800018ff7812 */ /* 0x000fe4000780c0ff */
[----:B----4-:R-:W-:Y:S01]  /*09c0*/  @P5 LOP3.LUT R15, R15, R26, RZ, 0x3c, !PT ;  /* 0x0000001a0f0f5212 */ /* 0x010fe200078e3cff */
[----:B------:R-:W4:Y:S04]  /*09d0*/  @P3 LDG.E R24, desc[UR4][R10.64+0xe4] ;  /* 0x0000e4040a183981 */ /* 0x000f28000c1e1900 */
[----:B------:R-:W2:Y:S01]  /*09e0*/  @P6 LDG.E R26, desc[UR4][R10.64+0x118] ;  /* 0x000118040a1a6981 */ /* 0x000ea2000c1e1900 */
        /* <DEDUP_REMOVED lines=8> */
[----:B---3--:R-:W-:-:S03]  /*0a70*/  @P2 LOP3.LUT R3, R3, R22, RZ, 0x3c, !PT ;  /* 0x0000001603032212 */ /* 0x008fc600078e3cff */
[----:B------:R-:W3:Y:S01]  /*0a80*/  @P4 LDG.E R22, desc[UR4][R10.64+0x100] ;  /* 0x000100040a164981 */ /* 0x000ee2000c1e1900 */
[----:B--2---:R-:W-:-:S03]  /*0a90*/  @P6 LOP3.LUT R15, R15, R26, RZ, 0x3c, !PT ;  /* 0x0000001a0f0f6212 */ /* 0x004fc600078e3cff */
[----:B------:R-:W2:Y:S01]  /*0aa0*/  @P0 LDG.E R26, desc[UR4][R10.64+0x12c] ;  /* 0x00012c040a1a0981 */ /* 0x000ea2000c1e1900 */
[----:B----4-:R-:W-:-:S03]  /*0ab0*/  @P2 LOP3.LUT R2, R2, R23, RZ, 0x3c, !PT ;  /* 0x0000001702022212 */ /* 0x010fc600078e3cff */
[----:B------:R-:W4:Y:S01]  /*0ac0*/  @P4 LDG.E R23, desc[UR4][R10.64+0xfc] ;  /* 0x0000fc040a174981 */ /* 0x000f22000c1e1900 */
[----:B------:R-:W-:-:S03]  /*0ad0*/  @P2 LOP3.LUT R5, R5, R20, RZ, 0x3c, !PT ;  /* 0x0000001405052212 */ /* 0x000fc600078e3cff */
[----:B------:R-:W4:Y:S01]  /*0ae0*/  @P4 LDG.E R20, desc[UR4][R10.64+0xf8] ;  /* 0x0000f8040a144981 */ /* 0x000f22000c1e1900 */
[----:B------:R-:W-:Y:S02]  /*0af0*/  @P3 LOP3.LUT R2, R2, R27, RZ, 0x3c, !PT ;  /* 0x0000001b02023212 */ /* 0x000fe400078e3cff */
[----:B------:R-:W-:Y:S01]  /*0b00*/  @P3 LOP3.LUT R4, R4, R25, RZ, 0x3c, !PT ;  /* 0x0000001904043212 */ /* 0x000fe200078e3cff */
[----:B------:R-:W4:Y:S01]  /*0b10*/  @P5 LDG.E R27, desc[UR4][R10.64+0x110] ;  /* 0x000110040a1b5981 */ /* 0x000f22000c1e1900 */
[----:B------:R-:W-:-:S03]  /*0b20*/  @P3 LOP3.LUT R5, R5, R24, RZ, 0x3c, !PT ;  /* 0x0000001805053212 */ /* 0x000fc600078e3cff */
[----:B------:R-:W4:Y:S04]  /*0b30*/  @P5 LDG.E R25, desc[UR4][R10.64+0x108] ;  /* 0x000108040a195981 */ /* 0x000f28000c1e1900 */
        /* <DEDUP_REMOVED lines=19> */
[----:B------:R-:W-:-:S05]  /*0c70*/  VIADD R19, R19, 0x10 ;  /* 0x0000001013137836 */ /* 0x000fca0000000000 */
[----:B------:R-:W-:Y:S02]  /*0c80*/  ISETP.NE.AND P1, PT, R19, 0x20, PT ;  /* 0x000000201300780c */ /* 0x000fe40003f25270 */
[----:B------:R-:W-:Y:S02]  /*0c90*/  @P5 LOP3.LUT R3, R3, R18, RZ, 0x3c, !PT ;  /* 0x0000001203035212 */ /* 0x000fe400078e3cff */
[----:B------:R-:W-:Y:S02]  /*0ca0*/  @P6 LOP3.LUT R4, R4, R21, RZ, 0x3c, !PT ;  /* 0x0000001504046212 */ /* 0x000fe400078e3cff */
[----:B---3--:R-:W-:-:S04]  /*0cb0*/  @P6 LOP3.LUT R3, R3, R22, RZ, 0x3c, !PT ;  /* 0x0000001603036212 */ /* 0x008fc800078e3cff */
[----:B--2---:R-:W-:Y:S02]  /*0cc0*/  @P0 LOP3.LUT R3, R3, R26, RZ, 0x3c, !PT ;  /* 0x0000001a03030212 */ /* 0x004fe400078e3cff */
[----:B----4-:R-:W-:Y:S02]  /*0cd0*/  @P6 LOP3.LUT R2, R2, R23, RZ, 0x3c, !PT ;  /* 0x0000001702026212 */ /* 0x010fe400078e3cff */
[----:B------:R-:W-:Y:S02]  /*0ce0*/  @P6 LOP3.LUT R5, R5, R20, RZ, 0x3c, !PT ;  /* 0x0000001405056212 */ /* 0x000fe400078e3cff */
[----:B------:R-:W-:Y:S02]  /*0cf0*/  @P0 LOP3.LUT R2, R2, R27, RZ, 0x3c, !PT ;  /* 0x0000001b02020212 */ /* 0x000fe400078e3cff */
[----:B------:R-:W-:Y:S02]  /*0d00*/  @P0 LOP3.LUT R4, R4, R25, RZ, 0x3c, !PT ;  /* 0x0000001904040212 */ /* 0x000fe400078e3cff */
[----:B------:R-:W-:Y:S01]  /*0d10*/  @P0 LOP3.LUT R5, R5, R24, RZ, 0x3c, !PT ;  /* 0x0000001805050212 */ /* 0x000fe200078e3cff */
[----:B------:R-:W-:Y:S06]  /*0d20*/  @P1 BRA `(.L_x_33) ;  /* 0xfffffff400481947 */ /* 0x000fec000383ffff */
[----:B------:R-:W-:-:S05]  /*0d30*/  VIADD R17, R17, 0x1 ;  /* 0x0000000111117836 */ /* 0x000fca0000000000 */
[----:B------:R-:W-:-:S13]  /*0d40*/  ISETP.NE.AND P0, PT, R17, 0x5, PT ;  /* 0x000000051100780c */ /* 0x000fda0003f05270 */
[----:B------:R-:W-:Y:S05]  /*0d50*/  @P0 BRA `(.L_x_34) ;  /* 0xfffffff400300947 */ /* 0x000fea000383ffff */
[----:B------:R0:W-:Y:S01]  /*0d60*/  STG.E.64 desc[UR4][R6.64+0x8], R4 ;  /* 0x0000080406007986 */ /* 0x0001e2000c101b04 */
[----:B------:R-:W-:Y:S01]  /*0d70*/  VIADD R14, R14, 0x1 ;  /* 0x000000010e0e7836 */ /* 0x000fe20000000000 */
[----:B------:R-:W-:Y:S02]  /*0d80*/  LOP3.LUT R11, R13, 0x3, RZ, 0xc0, !PT ;  /* 0x000000030d0b7812 */ /* 0x000fe400078ec0ff */
[----:B------:R0:W-:Y:S02]  /*0d90*/  STG.E.64 desc[UR4][R6.64+0x10], R2 ;  /* 0x0000100206007986 */ /* 0x0001e4000c101b04 */
[----:B------:R-:W-:Y:S02]  /*0da0*/  ISETP.GE.U32.AND P0, PT, R14, R11, PT ;  /* 0x0000000b0e00720c */ /* 0x000fe40003f06070 */
[----:B------:R0:W-:Y:S11]  /*0db0*/  STG.E desc[UR4][R6.64+0x4], R15 ;  /* 0x0000040f06007986 */ /* 0x0001f6000c101904 */
[----:B------:R-:W-:Y:S05]  /*0dc0*/  @!P0 BRA `(.L_x_35) ;  /* 0xfffffff400048947 */ /* 0x000fea000383ffff */
.L_x_32:
[----:B------:R-:W-:Y:S05]  /*0dd0*/  BSYNC.RECONVERGENT B1 ;  /* 0x0000000000017941 */ /* 0x000fea0003800200 */
.L_x_31:
[C---:B------:R-:W-:Y:S01]  /*0de0*/  ISETP.GT.U32.AND P0, PT, R13.reuse, 0x3, PT ;  /* 0x000000030d00780c */ /* 0x040fe20003f04070 */
[----:B------:R-:W-:Y:S01]  /*0df0*/  VIADD R12, R12, 0x1 ;  /* 0x000000010c0c7836 */ /* 0x000fe20000000000 */
[--C-:B------:R-:W-:Y:S02]  /*0e00*/  SHF.R.U64 R13, R13, 0x2, R0.reuse ;  /* 0x000000020d0d7819 */ /* 0x100fe40000001200 */
[----:B------:R-:W-:Y:S02]  /*0e10*/  ISETP.GT.U32.AND.EX P0, PT, R0, RZ, PT, P0 ;  /* 0x000000ff0000720c */ /* 0x000fe40003f04100 */
[----:B------:R-:W-:-:S11]  /*0e20*/  SHF.R.U32.HI R0, RZ, 0x2, R0 ;  /* 0x00000002ff007819 */ /* 0x000fd60000011600 */
[----:B------:R-:W-:Y:S05]  /*0e30*/  @P0 BRA `(.L_x_36) ;  /* 0xfffffff000c80947 */ /* 0x000fea000383ffff */
.L_x_30:
[----:B------:R-:W-:Y:S05]  /*0e40*/  BSYNC.RECONVERGENT B0 ;  /* 0x0000000000007941 */ /* 0x000fea0003800200 */
.L_x_29:
[----:B------:R-:W-:Y:S04]  /*0e50*/  STG.E.64 desc[UR4][R6.64+0x18], RZ ;  /* 0x000018ff06007986 */ /* 0x000fe8000c101b04 */
[----:B------:R-:W-:Y:S04]  /*0e60*/  STG.E desc[UR4][R6.64+0x20], RZ ;  /* 0x000020ff06007986 */ /* 0x000fe8000c101904 */
[----:B------:R-:W-:Y:S01]  /*0e70*/  STG.E.64 desc[UR4][R6.64+0x28], RZ ;  /* 0x000028ff06007986 */ /* 0x000fe2000c101b04 */
[----:B------:R-:W-:Y:S05]  /*0e80*/  EXIT ;  /* 0x000000000000794d */ /* 0x000fea0003800000 */
.L_x_37:
        /* <DEDUP_REMOVED lines=15> */
.L_x_45:


//--------------------- .nv.global.init           --------------------------
	.section	.nv.global.init,"aw",@progbits
	.align	4
.nv.global.init:
	.type		mrg32k3aM1SubSeq,@object
	.size		mrg32k3aM1SubSeq,(mrg32k3aM2SubSeq - mrg32k3aM1SubSeq)
mrg32k3aM1SubSeq:
        /*0000*/ 	.byte	0x0b, 0xcc, 0xee, 0x04, 0x73, 0x29, 0x8b, 0x6f, 0xf6, 0x53, 0x03, 0xf6, 0x23, 0xf6, 0xea, 0xda
        /* <DEDUP_REMOVED lines=125> */
	.type		mrg32k3aM2SubSeq,@object
	.size		mrg32k3aM2SubSeq,(mrg32k3aM1 - mrg32k3aM2SubSeq)
mrg32k3aM2SubSeq:
        /* <DEDUP_REMOVED lines=126> */
	.type		mrg32k3aM1,@object
	.size		mrg32k3aM1,(mrg32k3aM1Seq - mrg32k3aM1)
mrg32k3aM1:
        /* <DEDUP_REMOVED lines=144> */
	.type		mrg32k3aM1Seq,@object
	.size		mrg32k3aM1Seq,(mrg32k3aM2 - mrg32k3aM1Seq)
mrg32k3aM1Seq:
        /* <DEDUP_REMOVED lines=144> */
	.type		mrg32k3aM2,@object
	.size		mrg32k3aM2,(mrg32k3aM2Seq - mrg32k3aM2)
mrg32k3aM2:
        /* <DEDUP_REMOVED lines=144> */
	.type		mrg32k3aM2Seq,@object
	.size		mrg32k3aM2Seq,(precalc_xorwow_matrix - mrg32k3aM2Seq)
mrg32k3aM2Seq:
        /* <DEDUP_REMOVED lines=144> */
	.type		precalc_xorwow_matrix,@object
	.size		precalc_xorwow_matrix,(precalc_xorwow_offset_matrix - precalc_xorwow_matrix)
precalc_xorwow_matrix:
        /* <DEDUP_REMOVED lines=6400> */
	.type		precalc_xorwow_offset_matrix,@object
	.size		precalc_xorwow_offset_matrix,(.L_1 - precalc_xorwow_offset_matrix)
precalc_xorwow_offset_matrix:
        /* <DEDUP_REMOVED lines=6400> */
.L_1:


//--------------------- .nv.shared._Z29kernel_collect_num_valid_featPiPfi --------------------------
	.section	.nv.shared._Z29kernel_collect_num_valid_featPiPfi,"aw",@nobits
	.sectionflags	@""
	.align	16
	.zero		1024


//--------------------- .nv.shared.reserved.0     --------------------------
	.section	.nv.shared.reserved.0,"aw",@nobits
	.weak		__nv_reservedSMEM_offset_0_alias
	.size		__nv_reservedSMEM_offset_0_alias, 0, 64
	.other		__nv_reservedSMEM_offset_0_alias,@"STO_CUDA_RESERVED_SHARED STV_DEFAULT"
__nv_reservedSMEM_offset_0_alias:
	.zero		0
	.zero		64


//--------------------- .nv.shared._Z22kernel_collect_min_maxPfPiiiiS_ --------------------------
	.section	.nv.shared._Z22kernel_collect_min_maxPfPiiiiS_,"aw",@nobits
	.sectionflags	@""
	.align	16
	.zero		1024


//--------------------- .nv.shared._Z20kernel_advance_treesPfS_iiPi --------------------------
	.section	.nv.shared._Z20kernel_advance_treesPfS_iiPi,"aw",@nobits
	.sectionflags	@""
	.align	16
	.zero		1024


//--------------------- .nv.shared._Z21kernel_traverse_treesPfS_iiPi --------------------------
	.section	.nv.shared._Z21kernel_traverse_treesPfS_iiPi,"aw",@nobits
	.sectionflags	@""
	.align	16
	.zero		1024


//--------------------- .nv.shared._Z27kernel_initialize_batch_posPiii --------------------------
	.section	.nv.shared._Z27kernel_initialize_batch_posPiii,"aw",@nobits
	.sectionflags	@""
	.align	16
	.zero		1024


//--------------------- .nv.shared._Z23kernel_initialize_treesPfPi --------------------------
	.section	.nv.shared._Z23kernel_initialize_treesPfPi,"aw",@nobits
	.sectionflags	@""
	.align	16
	.zero		1024


//--------------------- .nv.shared._Z19get_max_tree_lengthPiiS_ --------------------------
	.section	.nv.shared._Z19get_max_tree_lengthPiiS_,"aw",@nobits
	.sectionflags	@""
	.align	16
	.zero		1024


//--------------------- .nv.shared._Z21init_random_generatorP17curandStateXORWOW --------------------------
	.section	.nv.shared._Z21init_random_generatorP17curandStateXORWOW,"aw",@nobits
	.sectionflags	@""
	.align	16
	.zero		1024


//--------------------- .nv.constant0._Z29kernel_collect_num_valid_featPiPfi --------------------------
	.section	.nv.constant0._Z29kernel_collect_num_valid_featPiPfi,"a",@progbits
	.sectionflags	@""
	.align	4
.nv.constant0._Z29kernel_collect_num_valid_featPiPfi:
	.zero		916


//--------------------- .nv.constant0._Z22kernel_collect_min_maxPfPiiiiS_ --------------------------
	.section	.nv.constant0._Z22kernel_collect_min_maxPfPiiiiS_,"a",@progbits
	.sectionflags	@""
	.align	4
.nv.constant0._Z22kernel_collect_min_maxPfPiiiiS_:
	.zero		936


//--------------------- .nv.constant0._Z20kernel_advance_treesPfS_iiPi --------------------------
	.section	.nv.constant0._Z20kernel_advance_treesPfS_iiPi,"a",@progbits
	.sectionflags	@""
	.align	4
.nv.constant0._Z20kernel_advance_treesPfS_iiPi:
	.zero		928


//--------------------- .nv.constant0._Z21kernel_traverse_treesPfS_iiPi --------------------------
	.section	.nv.constant0._Z21kernel_traverse_treesPfS_iiPi,"a",@progbits
	.sectionflags	@""
	.align	4
.nv.constant0._Z21kernel_traverse_treesPfS_iiPi:
	.zero		928


//--------------------- .nv.constant0._Z27kernel_initialize_batch_posPiii --------------------------
	.section	.nv.constant0._Z27kernel_initialize_batch_posPiii,"a",@progbits
	.sectionflags	@""
	.align	4
.nv.constant0._Z27kernel_initialize_batch_posPiii:
	.zero		912


//--------------------- .nv.constant0._Z23kernel_initialize_treesPfPi --------------------------
	.section	.nv.constant0._Z23kernel_initialize_treesPfPi,"a",@progbits
	.sectionflags	@""
	.align	4
.nv.constant0._Z23kernel_initialize_treesPfPi:
	.zero		912


//--------------------- .nv.constant0._Z19get_max_tree_lengthPiiS_ --------------------------
	.section	.nv.constant0._Z19get_max_tree_lengthPiiS_,"a",@progbits
	.sectionflags	@""
	.align	4
.nv.constant0._Z19get_max_tree_lengthPiiS_:
	.zero		920


//--------------------- .nv.constant0._Z21init_random_generatorP17curandStateXORWOW --------------------------
	.section	.nv.constant0._Z21init_random_generatorP17curandStateXORWOW,"a",@progbits
	.sectionflags	@""
	.align	4
.nv.constant0._Z21init_random_generatorP17curandStateXORWOW:
	.zero		904


//--------------------- SYMBOLS --------------------------

	.type		.nv.reservedSmem.offset0,@object
	.size		.nv.reservedSmem.offset0,0x4
	.type		.nv.reservedSmem.cap,@object
	.size		.nv.reservedSmem.cap,0x4
